	.headerflags	@"EF_CUDA_TEXMODE_UNIFIED EF_CUDA_64BIT_ADDRESS EF_CUDA_SM86 EF_CUDA_VIRTUAL_SM(EF_CUDA_SM86)"
	.elftype	@"ET_EXEC"


//--------------------- .nv.info                  --------------------------
	.section	.nv.info,"",@"SHT_CUDA_INFO"
	.align	4


	//----- nvinfo : EIATTR_REGCOUNT
	.align		4
        /*0000*/ 	.byte	0x04, 0x2f
        /*0002*/ 	.short	(.L_1 - .L_0)
	.align		4
.L_0:
        /*0004*/ 	.word	index@(triton_mm)
        /*0008*/ 	.word	0x000000fb


	//----- nvinfo : EIATTR_MIN_STACK_SIZE
	.align		4
.L_1:
        /*000c*/ 	.byte	0x04, 0x12
        /*000e*/ 	.short	(.L_3 - .L_2)
	.align		4
.L_2:
        /*0010*/ 	.word	index@(triton_mm)
        /*0014*/ 	.word	0x00000000


	//----- nvinfo : EIATTR_FRAME_SIZE
	.align		4
.L_3:
        /*0018*/ 	.byte	0x04, 0x11
        /*001a*/ 	.short	(.L_5 - .L_4)
	.align		4
.L_4:
        /*001c*/ 	.word	index@(triton_mm)
        /*0020*/ 	.word	0x00000000


	//----- nvinfo : EIATTR_MIN_STACK_SIZE
	.align		4
.L_5:
        /*0024*/ 	.byte	0x04, 0x12
        /*0026*/ 	.short	(.L_7 - .L_6)
	.align		4
.L_6:
        /*0028*/ 	.word	index@(triton_mm)
        /*002c*/ 	.word	0x00000000
.L_7:


//--------------------- .nv.info.triton_mm        --------------------------
	.section	.nv.info.triton_mm,"",@"SHT_CUDA_INFO"
	.sectionflags	@""
	.align	4


	//----- nvinfo : EIATTR_CUDA_API_VERSION
	.align		4
        /*0000*/ 	.byte	0x04, 0x37
        /*0002*/ 	.short	(.L_9 - .L_8)
.L_8:
        /*0004*/ 	.word	0x0000007c


	//----- nvinfo : EIATTR_SW2861232_WAR
	.align		4
.L_9:
        /*0008*/ 	.byte	0x01, 0x35
	.zero		2


	//----- nvinfo : EIATTR_PARAM_CBANK
	.align		4
        /*000c*/ 	.byte	0x04, 0x0a
        /*000e*/ 	.short	(.L_11 - .L_10)
	.align		4
.L_10:
        /*0010*/ 	.word	index@(.nv.constant0.triton_mm)
        /*0014*/ 	.short	0x0160
        /*0016*/ 	.short	0x0020


	//----- nvinfo : EIATTR_CBANK_PARAM_SIZE
	.align		4
.L_11:
        /*0018*/ 	.byte	0x03, 0x19
        /*001a*/ 	.short	0x0020


	//----- nvinfo : EIATTR_KPARAM_INFO
	.align		4
        /*001c*/ 	.byte	0x04, 0x17
        /*001e*/ 	.short	(.L_13 - .L_12)
.L_12:
        /*0020*/ 	.word	0x00000000
        /*0024*/ 	.short	0x0003
        /*0026*/ 	.short	0x0018
        /*0028*/ 	.byte	0x00, 0xf4, 0x21, 0x00


	//----- nvinfo : EIATTR_KPARAM_INFO
	.align		4
.L_13:
        /*002c*/ 	.byte	0x04, 0x17
        /*002e*/ 	.short	(.L_15 - .L_14)
.L_14:
        /*0030*/ 	.word	0x00000000
        /*0034*/ 	.short	0x0002
        /*0036*/ 	.short	0x0010
        /*0038*/ 	.byte	0x00, 0xf4, 0x21, 0x00


	//----- nvinfo : EIATTR_KPARAM_INFO
	.align		4
.L_15:
        /*003c*/ 	.byte	0x04, 0x17
        /*003e*/ 	.short	(.L_17 - .L_16)
.L_16:
        /*0040*/ 	.word	0x00000000
        /*0044*/ 	.short	0x0001
        /*0046*/ 	.short	0x0008
        /*0048*/ 	.byte	0x00, 0xf4, 0x21, 0x00


	//----- nvinfo : EIATTR_KPARAM_INFO
	.align		4
.L_17:
        /*004c*/ 	.byte	0x04, 0x17
        /*004e*/ 	.short	(.L_19 - .L_18)
.L_18:
        /*0050*/ 	.word	0x00000000
        /*0054*/ 	.short	0x0000
        /*0056*/ 	.short	0x0000
        /*0058*/ 	.byte	0x00, 0xf4, 0x21, 0x00


	//----- nvinfo : EIATTR_MAXREG_COUNT
	.align		4
.L_19:
        /*005c*/ 	.byte	0x03, 0x1b
        /*005e*/ 	.short	0x00ff


	//----- nvinfo : EIATTR_EXIT_INSTR_OFFSETS
	.align		4
        /*0060*/ 	.byte	0x04, 0x1c
        /*0062*/ 	.short	(.L_21 - .L_20)


	//   ....[0]....
.L_20:
        /*0064*/ 	.word	0x00003af0


	//   ....[1]....
        /*0068*/ 	.word	0x00003b40


	//----- nvinfo : EIATTR_REQNTID
	.align		4
.L_21:
        /*006c*/ 	.byte	0x04, 0x10
        /*006e*/ 	.short	(.L_23 - .L_22)
.L_22:
        /*0070*/ 	.word	0x00000100
        /*0074*/ 	.word	0x00000001
        /*0078*/ 	.word	0x00000001
.L_23:


//--------------------- .nv.callgraph             --------------------------
	.section	.nv.callgraph,"",@"SHT_CUDA_CALLGRAPH"
	.align	4
	.sectionentsize	8
	.align		4
        /*0000*/ 	.word	0x00000000
	.align		4
        /*0004*/ 	.word	0xffffffff
	.align		4
        /*0008*/ 	.word	0x00000000
	.align		4
        /*000c*/ 	.word	0xfffffffe
	.align		4
        /*0010*/ 	.word	0x00000000
	.align		4
        /*0014*/ 	.word	0xfffffffd
	.align		4
        /*0018*/ 	.word	0x00000000
	.align		4
        /*001c*/ 	.word	0xfffffffc


//--------------------- .nv.rel.action            --------------------------
	.section	.nv.rel.action,"",@"SHT_CUDA_RELOCINFO"
	.align	8
	.sectionentsize	8
        /*0000*/ 	.byte	0x73, 0x00, 0x00, 0x00, 0x00, 0x00, 0x00, 0x00, 0x00, 0x00, 0x00, 0x11, 0x25, 0x00, 0x05, 0x36


//--------------------- .nv.constant0.triton_mm   --------------------------
	.section	.nv.constant0.triton_mm,"a",@progbits
	.sectionflags	@""
	.align	4
.nv.constant0.triton_mm:
	.zero		384


//--------------------- .text.triton_mm           --------------------------
	.section	.text.triton_mm,"ax",@progbits
	.sectionflags	@"SHF_BARRIERS=1"
	.sectioninfo	@"SHI_REGISTERS=251"
	.align	128
        .global         triton_mm
        .type           triton_mm,@function
        .size           triton_mm,(.L_x_2 - triton_mm)
        .other          triton_mm,@"STO_CUDA_ENTRY STV_DEFAULT"
triton_mm:
.text.triton_mm:
[----:B------:R-:W-:Y:S02]  /*0000*/  IMAD.MOV.U32 R1, RZ, RZ, c[0x0][0x28] ;  /* 0x00000a00ff017624 */ /* 0x000fe400078e00ff */
[----:B------:R-:W1:Y:S01]  /*0010*/  S2UR UR7, SR_CTAID.X ;  /* 0x00000000000779c3 */ /* 0x000e620000002500 */
[----:B------:R-:W2:Y:S01]  /*0020*/  S2R R4, SR_CTAID.X ;  /* 0x0000000000047919 */ /* 0x000ea20000002500 */
[----:B------:R-:W-:Y:S01]  /*0030*/  CS2R R128, SRZ ;  /* 0x0000000000807805 */ /* 0x000fe2000001ff00 */
[----:B------:R-:W-:Y:S01]  /*0040*/  CS2R R130, SRZ ;  /* 0x0000000000827805 */ /* 0x000fe2000001ff00 */
[----:B------:R-:W-:Y:S01]  /*0050*/  CS2R R132, SRZ ;  /* 0x0000000000847805 */ /* 0x000fe2000001ff00 */
[----:B------:R-:W3:Y:S01]  /*0060*/  S2R R8, SR_TID.X ;  /* 0x0000000000087919 */ /* 0x000ee20000002100 */
[----:B------:R-:W-:Y:S01]  /*0070*/  CS2R R134, SRZ ;  /* 0x0000000000867805 */ /* 0x000fe2000001ff00 */
        /* <DEDUP_REMOVED lines=17> */
[----:B-1----:R-:W-:Y:S01]  /*0190*/  UIMAD.WIDE UR4, UR7, 0x2aaaaaab, URZ ;  /* 0x2aaaaaab070478a5 */ /* 0x002fe2000f8e023f */
[----:B--2---:R-:W-:Y:S01]  /*01a0*/  IABS R6, R4 ;  /* 0x0000000400067213 */ /* 0x004fe20000000000 */
[----:B------:R-:W-:Y:S01]  /*01b0*/  CS2R R142, SRZ ;  /* 0x00000000008e7805 */ /* 0x000fe2000001ff00 */
[----:B------:R-:W-:Y:S01]  /*01c0*/  CS2R R42, SRZ ;  /* 0x00000000002a7805 */ /* 0x000fe2000001ff00 */
[----:B------:R-:W-:Y:S01]  /*01d0*/  USHF.R.U32.HI UR4, URZ, 0x1f, UR5 ;  /* 0x0000001f3f047899 */ /* 0x000fe20008011605 */
[----:B------:R1:W2:Y:S01]  /*01e0*/  R2UR UR11, R6 ;  /* 0x00000000060b73c2 */ /* 0x0002a200000e0000 */
[C---:B---3--:R-:W-:Y:S01]  /*01f0*/  IMAD.SHL.U32 R30, R8.reuse, 0x10, RZ ;  /* 0x00000010081e7824 */ /* 0x048fe200078e00ff */
[----:B------:R-:W-:Y:S01]  /*0200*/  SHF.R.U32.HI R228, RZ, 0x2, R8 ;  /* 0x00000002ffe47819 */ /* 0x000fe20000011608 */
[----:B------:R-:W-:Y:S01]  /*0210*/  ULEA.HI.SX32 UR8, UR5, UR4, 0x1a ;  /* 0x0000000405087291 */ /* 0x000fe2000f8fd23f */
[C---:B------:R-:W-:Y:S01]  /*0220*/  IMAD.SHL.U32 R247, R8.reuse, 0x2, RZ ;  /* 0x0000000208f77824 */ /* 0x040fe200078e00ff */
[----:B------:R-:W-:Y:S01]  /*0230*/  CS2R R44, SRZ ;  /* 0x00000000002c7805 */ /* 0x000fe2000001ff00 */
[----:B------:R-:W-:Y:S01]  /*0240*/  UMOV UR4, 0xfffffff8 ;  /* 0xfffffff800047882 */ /* 0x000fe20000000000 */
[----:B------:R-:W-:Y:S01]  /*0250*/  CS2R R46, SRZ ;  /* 0x00000000002e7805 */ /* 0x000fe2000001ff00 */
[----:B------:R-:W-:Y:S01]  /*0260*/  UIMAD UR4, UR8, UR4, 0x1d ;  /* 0x0000001d080474a4 */ /* 0x000fe2000f8e0204 */
[----:B------:R-:W-:Y:S01]  /*0270*/  LOP3.LUT R7, R247, 0x30, RZ, 0xc0, !PT ;  /* 0x00000030f7077812 */ /* 0x000fe200078ec0ff */
[----:B------:R-:W-:Y:S01]  /*0280*/  UIMAD UR10, UR8, -0x180, UR7 ;  /* 0xfffffe80080a78a4 */ /* 0x000fe2000f8e0207 */
[----:B------:R-:W-:Y:S01]  /*0290*/  CS2R R48, SRZ ;  /* 0x0000000000307805 */ /* 0x000fe2000001ff00 */
[----:B------:R-:W-:Y:S01]  /*02a0*/  UISETP.LT.AND UP0, UPT, UR4, 0x8, UPT ;  /* 0x000000080400788c */ /* 0x000fe2000bf01270 */
[----:B------:R-:W-:Y:S01]  /*02b0*/  LOP3.LUT R246, R7, 0x70, R30, 0x78, !PT ;  /* 0x0000007007f67812 */ /* 0x000fe200078e781e */
[----:B------:R-:W-:Y:S01]  /*02c0*/  CS2R R50, SRZ ;  /* 0x0000000000327805 */ /* 0x000fe2000001ff00 */
[----:B------:R-:W-:Y:S01]  /*02d0*/  CS2R R52, SRZ ;  /* 0x0000000000347805 */ /* 0x000fe2000001ff00 */
[----:B------:R-:W-:Y:S01]  /*02e0*/  USEL UR9, UR4, 0x8, UP0 ;  /* 0x0000000804097887 */ /* 0x000fe20008000000 */
[----:B------:R-:W-:Y:S01]  /*02f0*/  IMAD.U32 R4, RZ, RZ, UR10 ;  /* 0x0000000aff047e24 */ /* 0x000fe2000f8e00ff */
[----:B------:R-:W-:Y:S01]  /*0300*/  UISETP.GE.AND UP0, UPT, UR7, URZ, UPT ;  /* 0x0000003f0700728c */ /* 0x000fe2000bf06270 */
[----:B------:R-:W-:Y:S01]  /*0310*/  CS2R R54, SRZ ;  /* 0x0000000000367805 */ /* 0x000fe2000001ff00 */
[----:B------:R-:W-:Y:S01]  /*0320*/  UMOV UR4, URZ ;  /* 0x0000003f00047c82 */ /* 0x000fe20008000000 */
[----:B------:R-:W-:Y:S01]  /*0330*/  CS2R R56, SRZ ;  /* 0x0000000000387805 */ /* 0x000fe2000001ff00 */
[----:B------:R-:W-:Y:S01]  /*0340*/  IMAD.U32 R3, RZ, RZ, UR9 ;  /* 0x00000009ff037e24 */ /* 0x000fe2000f8e00ff */
[----:B------:R-:W-:Y:S01]  /*0350*/  ULOP3.LUT UR10, UR10, UR9, URZ, 0x3c, !UPT ;  /* 0x000000090a0a7292 */ /* 0x000fe2000f8e3c3f */
[----:B------:R-:W-:Y:S01]  /*0360*/  CS2R R58, SRZ ;  /* 0x00000000003a7805 */ /* 0x000fe2000001ff00 */
[----:B------:R-:W-:Y:S01]  /*0370*/  CS2R R60, SRZ ;  /* 0x00000000003c7805 */ /* 0x000fe2000001ff00 */
[----:B------:R-:W-:Y:S01]  /*0380*/  CS2R R62, SRZ ;  /* 0x00000000003e7805 */ /* 0x000fe2000001ff00 */
[-C--:B------:R-:W-:Y:S01]  /*0390*/  IABS R5, R3.reuse ;  /* 0x0000000300057213 */ /* 0x080fe20000000000 */
[----:B------:R-:W-:Y:S01]  /*03a0*/  CS2R R64, SRZ ;  /* 0x0000000000407805 */ /* 0x000fe2000001ff00 */
[----:B------:R-:W-:Y:S01]  /*03b0*/  IABS R3, R3 ;  /* 0x0000000300037213 */ /* 0x000fe20000000000 */
[----:B------:R-:W-:Y:S01]  /*03c0*/  CS2R R66, SRZ ;  /* 0x0000000000427805 */ /* 0x000fe2000001ff00 */
[----:B------:R3:W4:Y:S01]  /*03d0*/  R2UR UR14, R5 ;  /* 0x00000000050e73c2 */ /* 0x00072200000e0000 */
[----:B------:R-:W-:Y:S01]  /*03e0*/  CS2R R68, SRZ ;  /* 0x0000000000447805 */ /* 0x000fe2000001ff00 */
[----:B------:R-:W-:Y:S01]  /*03f0*/  CS2R R70, SRZ ;  /* 0x0000000000467805 */ /* 0x000fe2000001ff00 */
[----:B------:R-:W-:Y:S01]  /*0400*/  CS2R R72, SRZ ;  /* 0x0000000000487805 */ /* 0x000fe2000001ff00 */
[----:B------:R-:W-:Y:S01]  /*0410*/  CS2R R74, SRZ ;  /* 0x00000000004a7805 */ /* 0x000fe2000001ff00 */
[----:B------:R-:W-:Y:S01]  /*0420*/  CS2R R76, SRZ ;  /* 0x00000000004c7805 */ /* 0x000fe2000001ff00 */
[----:B------:R-:W-:Y:S01]  /*0430*/  CS2R R78, SRZ ;  /* 0x00000000004e7805 */ /* 0x000fe2000001ff00 */
[----:B------:R-:W-:Y:S01]  /*0440*/  CS2R R80, SRZ ;  /* 0x0000000000507805 */ /* 0x000fe2000001ff00 */
[----:B---3--:R-:W-:Y:S01]  /*0450*/  IABS R5, R4 ;  /* 0x0000000400057213 */ /* 0x008fe20000000000 */
[----:B------:R-:W-:Y:S01]  /*0460*/  IMAD.MOV R4, RZ, RZ, -R3 ;  /* 0x000000ffff047224 */ /* 0x000fe200078e0a03 */
[----:B------:R-:W-:Y:S01]  /*0470*/  LOP3.LUT R3, R8, 0x80, RZ, 0xc0, !PT ;  /* 0x0000008008037812 */ /* 0x000fe200078ec0ff */
[----:B------:R-:W-:Y:S01]  /*0480*/  CS2R R82, SRZ ;  /* 0x0000000000527805 */ /* 0x000fe2000001ff00 */
[----:B------:R3:W1:Y:S01]  /*0490*/  R2UR UR13, R5 ;  /* 0x00000000050d73c2 */ /* 0x00066200000e0000 */
[----:B------:R-:W-:Y:S01]  /*04a0*/  CS2R R84, SRZ ;  /* 0x0000000000547805 */ /* 0x000fe2000001ff00 */
[----:B------:R-:W-:Y:S01]  /*04b0*/  SHF.R.U32.HI R3, RZ, 0x3, R3 ;  /* 0x00000003ff037819 */ /* 0x000fe20000011603 */
[----:B------:R-:W-:Y:S01]  /*04c0*/  CS2R R86, SRZ ;  /* 0x0000000000567805 */ /* 0x000fe2000001ff00 */
[----:B------:R-:W-:Y:S01]  /*04d0*/  CS2R R188, SRZ ;  /* 0x0000000000bc7805 */ /* 0x000fe2000001ff00 */
[----:B------:R-:W-:Y:S01]  /*04e0*/  CS2R R190, SRZ ;  /* 0x0000000000be7805 */ /* 0x000fe2000001ff00 */
[----:B------:R-:W-:Y:S01]  /*04f0*/  CS2R R184, SRZ ;  /* 0x0000000000b87805 */ /* 0x000fe2000001ff00 */
[----:B------:R-:W-:Y:S01]  /*0500*/  CS2R R186, SRZ ;  /* 0x0000000000ba7805 */ /* 0x000fe2000001ff00 */
[----:B------:R2:W1:Y:S01]  /*0510*/  R2UR UR12, R4 ;  /* 0x00000000040c73c2 */ /* 0x00046200000e0000 */
[C---:B---3--:R-:W-:Y:S01]  /*0520*/  LOP3.LUT R5, R30.reuse, 0x10, RZ, 0xc0, !PT ;  /* 0x000000101e057812 */ /* 0x048fe200078ec0ff */
[----:B------:R-:W-:Y:S01]  /*0530*/  CS2R R180, SRZ ;  /* 0x0000000000b47805 */ /* 0x000fe2000001ff00 */
[----:B------:R-:W-:Y:S01]  /*0540*/  CS2R R182, SRZ ;  /* 0x0000000000b67805 */ /* 0x000fe2000001ff00 */
[----:B----4-:R-:W3:Y:S01]  /*0550*/  I2F.RP R0, UR14 ;  /* 0x0000000e00007d06 */ /* 0x010ee20008209400 */
[----:B------:R-:W-:Y:S01]  /*0560*/  CS2R R176, SRZ ;  /* 0x0000000000b07805 */ /* 0x000fe2000001ff00 */
[----:B------:R-:W-:Y:S01]  /*0570*/  CS2R R178, SRZ ;  /* 0x0000000000b27805 */ /* 0x000fe2000001ff00 */
[----:B------:R-:W-:Y:S01]  /*0580*/  CS2R R172, SRZ ;  /* 0x0000000000ac7805 */ /* 0x000fe2000001ff00 */
[----:B--2---:R-:W-:Y:S01]  /*0590*/  LOP3.LUT R4, R30, 0x60, RZ, 0xc0, !PT ;  /* 0x000000601e047812 */ /* 0x004fe200078ec0ff */
[----:B------:R-:W-:-:S03]  /*05a0*/  CS2R R174, SRZ ;  /* 0x0000000000ae7805 */ /* 0x000fc6000001ff00 */
[----:B------:R-:W-:-:S04]  /*05b0*/  LOP3.LUT R4, R4, 0x10, R8, 0xf8, !PT ;  /* 0x0000001004047812 */ /* 0x000fc800078ef808 */
[--C-:B-1----:R-:W-:Y:S02]  /*05c0*/  LOP3.LUT R6, R4, 0x60, R5.reuse, 0x1e, !PT ;  /* 0x0000006004067812 */ /* 0x102fe400078e1e05 */
[----:B------:R-:W-:Y:S01]  /*05d0*/  LOP3.LUT R5, R30, 0x20, R5, 0x2e, !PT ;  /* 0x000000201e057812 */ /* 0x000fe200078e2e05 */
[----:B---3--:R-:W1:Y:S03]  /*05e0*/  MUFU.RCP R0, R0 ;  /* 0x0000000000007308 */ /* 0x008e660000001000 */
[----:B------:R-:W-:-:S04]  /*05f0*/  LOP3.LUT R5, R5, 0x40, R30, 0xf8, !PT ;  /* 0x0000004005057812 */ /* 0x000fc800078ef81e */
[----:B------:R-:W-:Y:S02]  /*0600*/  LOP3.LUT R4, R5, 0x10, R8, 0x78, !PT ;  /* 0x0000001005047812 */ /* 0x000fe400078e7808 */
[----:B-1----:R-:W-:Y:S02]  /*0610*/  IADD3 R2, R0, 0xffffffe, RZ ;  /* 0x0ffffffe00027810 */ /* 0x002fe40007ffe0ff */
[----:B------:R-:W-:-:S04]  /*0620*/  LOP3.LUT R0, R30, 0x30, RZ, 0xc0, !PT ;  /* 0x000000301e007812 */ /* 0x000fc800078ec0ff */
[----:B------:R-:W1:Y:S01]  /*0630*/  F2I.FTZ.U32.TRUNC.NTZ R2, R2 ;  /* 0x0000000200027305 */ /* 0x000e62000021f000 */
[----:B------:R-:W-:Y:S01]  /*0640*/  LOP3.LUT R225, R0, 0x40, RZ, 0xfc, !PT ;  /* 0x0000004000e17812 */ /* 0x000fe200078efcff */
[----:B-1----:R1:W2:Y:S02]  /*0650*/  R2UR UR5, R2 ;  /* 0x00000000020573c2 */ /* 0x0022a400000e0000 */
[----:B-1----:R-:W-:-:S04]  /*0660*/  LOP3.LUT R2, R30, 0x40, RZ, 0xc0, !PT ;  /* 0x000000401e027812 */ /* 0x002fc800078ec0ff */
[C---:B------:R-:W-:Y:S02]  /*0670*/  LOP3.LUT R0, R2.reuse, 0x10, R8, 0xf8, !PT ;  /* 0x0000001002007812 */ /* 0x040fe400078ef808 */
[----:B------:R-:W-:Y:S02]  /*0680*/  LOP3.LUT R2, R2, 0x30, R247, 0xf8, !PT ;  /* 0x0000003002027812 */ /* 0x000fe400078ef8f7 */
[----:B------:R-:W-:Y:S02]  /*0690*/  LOP3.LUT R230, R225, R0, RZ, 0x3c, !PT ;  /* 0x00000000e1e67212 */ /* 0x000fe400078e3cff */
[----:B------:R-:W-:Y:S02]  /*06a0*/  LOP3.LUT R0, R8, 0x20, RZ, 0xc0, !PT ;  /* 0x0000002008007812 */ /* 0x000fe400078ec0ff */
[----:B------:R-:W-:Y:S02]  /*06b0*/  LOP3.LUT R225, R2, R225, RZ, 0x3c, !PT ;  /* 0x000000e102e17212 */ /* 0x000fe400078e3cff */
[----:B------:R-:W-:Y:S01]  /*06c0*/  SHF.R.U32.HI R35, RZ, 0x2, R0 ;  /* 0x00000002ff237819 */ /* 0x000fe20000011600 */
[----:B------:R-:W-:Y:S01]  /*06d0*/  IMAD.SHL.U32 R9, R0, 0x2, RZ ;  /* 0x0000000200097824 */ /* 0x000fe200078e00ff */
[----:B--2---:R-:W-:Y:S01]  /*06e0*/  UIADD3 UR6, URZ, -UR5, URZ ;  /* 0x800000053f067290 */ /* 0x004fe2000fffe03f */
[----:B------:R-:W-:-:S02]  /*06f0*/  LOP3.LUT R0, R30, 0x70, RZ, 0xc0, !PT ;  /* 0x000000701e007812 */ /* 0x000fc400078ec0ff */
[--C-:B------:R-:W-:Y:S01]  /*0700*/  SHF.R.U32.HI R2, RZ, 0x3, R8.reuse ;  /* 0x00000003ff027819 */ /* 0x100fe20000011608 */
[----:B------:R-:W-:Y:S01]  /*0710*/  UIMAD UR6, UR6, UR14, URZ ;  /* 0x0000000e060672a4 */ /* 0x000fe2000f8e023f */
[--C-:B------:R-:W-:Y:S02]  /*0720*/  LOP3.LUT R232, R0, 0x10, R8.reuse, 0x78, !PT ;  /* 0x0000001000e87812 */ /* 0x100fe400078e7808 */
[--C-:B------:R-:W-:Y:S01]  /*0730*/  LOP3.LUT R0, R3, 0x8, R8.reuse, 0xf8, !PT ;  /* 0x0000000803007812 */ /* 0x100fe200078ef808 */
[----:B------:R-:W-:Y:S01]  /*0740*/  UIMAD.WIDE.U32 UR4, UR5, UR6, UR4 ;  /* 0x00000006050472a5 */ /* 0x000fe2000f8e0004 */
[----:B------:R-:W-:Y:S02]  /*0750*/  SGXT.U32 R2, R2, 0x4 ;  /* 0x000000040202781a */ /* 0x000fe40000000000 */
[----:B------:R-:W-:Y:S02]  /*0760*/  LOP3.LUT R0, R0, 0x7, R8, 0xf8, !PT ;  /* 0x0000000700007812 */ /* 0x000fe400078ef808 */
[----:B------:R-:W-:-:S02]  /*0770*/  LOP3.LUT R2, R2, R3, RZ, 0xfc, !PT ;  /* 0x0000000302027212 */ /* 0x000fc400078efcff */
[----:B------:R-:W-:Y:S01]  /*0780*/  UMOV UR6, UR5 ;  /* 0x0000000500067c82 */ /* 0x000fe20008000000 */
[----:B------:R-:W-:Y:S01]  /*0790*/  LOP3.LUT R3, R3, 0xf, R8, 0xf8, !PT ;  /* 0x0000000f03037812 */ /* 0x000fe200078ef808 */
[----:B------:R-:W-:Y:S01]  /*07a0*/  UIMAD.WIDE.U32 UR4, UR6, UR11, URZ ;  /* 0x0000000b060472a5 */ /* 0x000fe2000f8e003f */
[----:B------:R-:W-:Y:S01]  /*07b0*/  IMAD.SHL.U32 R0, R0, 0x80, RZ ;  /* 0x0000008000007824 */ /* 0x000fe200078e00ff */
[----:B------:R-:W-:Y:S01]  /*07c0*/  UIMAD.WIDE.U32 UR6, UR6, UR13, URZ ;  /* 0x0000000d060672a5 */ /* 0x000fe2000f8e003f */
[----:B------:R-:W-:Y:S01]  /*07d0*/  LOP3.LUT R9, R246, R9, RZ, 0x3c, !PT ;  /* 0x00000009f6097212 */ /* 0x000fe200078e3cff */
[----:B------:R-:W-:Y:S01]  /*07e0*/  UIMAD UR5, UR5, UR12, UR11 ;  /* 0x0000000c050572a4 */ /* 0x000fe2000f8e020b */
[----:B------:R-:W-:Y:S01]  /*07f0*/  IMAD.SHL.U32 R3, R3, 0x80, RZ ;  /* 0x0000008003037824 */ /* 0x000fe200078e00ff */
[----:B------:R-:W-:Y:S01]  /*0800*/  UIMAD UR4, UR7, UR12, UR13 ;  /* 0x0000000c070472a4 */ /* 0x000fe2000f8e020d */
[C---:B------:R-:W-:Y:S01]  /*0810*/  IADD3 R237, R0.reuse, 0x1000, RZ ;  /* 0x0000100000ed7810 */ /* 0x040fe20007ffe0ff */
[----:B------:R-:W-:Y:S01]  /*0820*/  UISETP.GT.U32.AND UP2, UPT, UR14, UR5, UPT ;  /* 0x000000050e00728c */ /* 0x000fe2000bf44070 */
[C---:B------:R-:W-:Y:S01]  /*0830*/  IADD3 R233, R0.reuse, 0x2000, RZ ;  /* 0x0000200000e97810 */ /* 0x040fe20007ffe0ff */
[----:B------:R-:W-:Y:S01]  /*0840*/  UISETP.GT.U32.AND UP1, UPT, UR14, UR4, UPT ;  /* 0x000000040e00728c */ /* 0x000fe2000bf24070 */
[----:B------:R-:W-:Y:S01]  /*0850*/  IADD3 R229, R0, 0x3000, RZ ;  /* 0x0000300000e57810 */ /* 0x000fe20007ffe0ff */
[----:B------:R-:W-:Y:S01]  /*0860*/  IMAD R245, R2, 0x80, R9 ;  /* 0x0000008002f57824 */ /* 0x000fe200078e0209 */
[----:B------:R-:W-:Y:S01]  /*0870*/  LOP3.LUT R244, R3, R232, RZ, 0xfc, !PT ;  /* 0x000000e803f47212 */ /* 0x000fe200078efcff */
[----:B------:R-:W-:Y:S01]  /*0880*/  UMOV UR6, URZ ;  /* 0x0000003f00067c82 */ /* 0x000fe20008000000 */
[----:B------:R-:W-:-:S02]  /*0890*/  LOP3.LUT R242, R230, R3, RZ, 0xfc, !PT ;  /* 0x00000003e6f27212 */ /* 0x000fc400078efcff */
[-C--:B------:R-:W-:Y:S02]  /*08a0*/  LOP3.LUT R241, R6, R3.reuse, RZ, 0xfc, !PT ;  /* 0x0000000306f17212 */ /* 0x080fe400078efcff */
[----:B------:R-:W-:Y:S01]  /*08b0*/  @!UP2 UIADD3 UR5, UR5, -UR14, URZ ;  /* 0x8000000e0505a290 */ /* 0x000fe2000fffe03f */
[C---:B------:R-:W-:Y:S01]  /*08c0*/  LOP3.LUT R243, R4.reuse, R3, RZ, 0xfc, !PT ;  /* 0x0000000304f37212 */ /* 0x040fe200078efcff */
[----:B------:R-:W-:Y:S01]  /*08d0*/  @!UP1 UIADD3 UR4, UR4, -UR14, URZ ;  /* 0x8000000e04049290 */ /* 0x000fe2000fffe03f */
[C---:B------:R-:W-:Y:S01]  /*08e0*/  LOP3.LUT R239, R4.reuse, R237, RZ, 0xfc, !PT ;  /* 0x000000ed04ef7212 */ /* 0x040fe200078efcff */
[----:B------:R-:W-:Y:S01]  /*08f0*/  UISETP.GE.AND UP2, UPT, UR10, URZ, UPT ;  /* 0x0000003f0a00728c */ /* 0x000fe2000bf46270 */
[C---:B------:R-:W-:Y:S01]  /*0900*/  LOP3.LUT R235, R4.reuse, R233, RZ, 0xfc, !PT ;  /* 0x000000e904eb7212 */ /* 0x040fe200078efcff */
[----:B------:R-:W-:Y:S01]  /*0910*/  UISETP.GE.U32.AND UP3, UPT, UR4, UR14, UPT ;  /* 0x0000000e0400728c */ /* 0x000fe2000bf66070 */
[----:B------:R-:W-:Y:S01]  /*0920*/  LOP3.LUT R231, R4, R229, RZ, 0xfc, !PT ;  /* 0x000000e504e77212 */ /* 0x000fe200078efcff */
[----:B------:R-:W-:Y:S01]  /*0930*/  @!UP1 UIADD3 UR7, UR7, 0x1, URZ ;  /* 0x0000000107079890 */ /* 0x000fe2000fffe03f */
[C---:B------:R-:W-:Y:S01]  /*0940*/  LOP3.LUT R227, R35.reuse, 0x10, R228, 0xf8, !PT ;  /* 0x0000001023e37812 */ /* 0x040fe200078ef8e4 */
[----:B------:R-:W-:Y:S01]  /*0950*/  UISETP.GT.U32.AND UP4, UPT, UR14, UR5, UPT ;  /* 0x000000050e00728c */ /* 0x000fe2000bf84070 */
[--C-:B------:R-:W-:Y:S01]  /*0960*/  LOP3.LUT R35, R35, 0x7, R8.reuse, 0xf8, !PT ;  /* 0x0000000723237812 */ /* 0x100fe200078ef808 */
[----:B------:R-:W-:Y:S01]  /*0970*/  ULOP3.LUT UR4, URZ, UR9, URZ, 0x33, !UPT ;  /* 0x000000093f047292 */ /* 0x000fe2000f8e333f */
[----:B------:R-:W-:Y:S01]  /*0980*/  LOP3.LUT R227, R227, 0x7, R8, 0xf8, !PT ;  /* 0x00000007e3e37812 */ /* 0x000fe200078ef808 */
[----:B------:R-:W-:Y:S01]  /*0990*/  UISETP.NE.AND UP1, UPT, UR9, URZ, UPT ;  /* 0x0000003f0900728c */ /* 0x000fe2000bf25270 */
[----:B------:R-:W-:Y:S01]  /*09a0*/  IMAD.MOV.U32 R8, RZ, RZ, RZ ;  /* 0x000000ffff087224 */ /* 0x000fe200078e00ff */
[-C--:B------:R-:W-:Y:S01]  /*09b0*/  LOP3.LUT R240, R237, R232.reuse, RZ, 0xfc, !PT ;  /* 0x000000e8edf07212 */ /* 0x080fe200078efcff */
[----:B------:R-:W-:Y:S01]  /*09c0*/  @UP3 UIADD3 UR7, UR7, 0x1, URZ ;  /* 0x0000000107073890 */ /* 0x000fe2000fffe03f */
[C---:B------:R-:W-:Y:S01]  /*09d0*/  LOP3.LUT R238, R230.reuse, R237, RZ, 0xfc, !PT ;  /* 0x000000ede6ee7212 */ /* 0x040fe200078efcff */
[----:B------:R-:W-:Y:S01]  /*09e0*/  IMAD.SHL.U32 R227, R227, 0x80, RZ ;  /* 0x00000080e3e37824 */ /* 0x000fe200078e00ff */
[-C--:B------:R-:W-:Y:S01]  /*09f0*/  LOP3.LUT R236, R233, R232.reuse, RZ, 0xfc, !PT ;  /* 0x000000e8e9ec7212 */ /* 0x080fe200078efcff */
[----:B------:R-:W-:Y:S01]  /*0a00*/  @!UP2 UIADD3 UR7, -UR7, URZ, URZ ;  /* 0x0000003f0707a290 */ /* 0x000fe2000fffe13f */
[C---:B------:R-:W-:Y:S01]  /*0a10*/  LOP3.LUT R234, R230.reuse, R233, RZ, 0xfc, !PT ;  /* 0x000000e9e6ea7212 */ /* 0x040fe200078efcff */
[----:B------:R-:W-:Y:S01]  /*0a20*/  @!UP4 UIADD3 UR5, UR5, -UR14, URZ ;  /* 0x8000000e0505c290 */ /* 0x000fe2000fffe03f */
[----:B------:R-:W-:Y:S01]  /*0a30*/  LOP3.LUT R232, R229, R232, RZ, 0xfc, !PT ;  /* 0x000000e8e5e87212 */ /* 0x000fe200078efcff */
[----:B------:R-:W-:Y:S01]  /*0a40*/  USEL UR7, UR4, UR7, !UP1 ;  /* 0x0000000704077287 */ /* 0x000fe2000c800000 */
[----:B------:R-:W-:Y:S01]  /*0a50*/  LOP3.LUT R230, R230, R229, RZ, 0xfc, !PT ;  /* 0x000000e5e6e67212 */ /* 0x000fe200078efcff */
[----:B------:R-:W-:Y:S01]  /*0a60*/  @!UP0 UIADD3 UR5, -UR5, URZ, URZ ;  /* 0x0000003f05058290 */ /* 0x000fe2000fffe13f */
[C---:B------:R-:W-:Y:S01]  /*0a70*/  LOP3.LUT R237, R6.reuse, R237, RZ, 0xfc, !PT ;  /* 0x000000ed06ed7212 */ /* 0x040fe200078efcff */
[----:B------:R-:W-:Y:S01]  /*0a80*/  USHF.L.U32 UR11, UR7, 0x8, URZ ;  /* 0x00000008070b7899 */ /* 0x000fe2000800063f */
[C---:B------:R-:W-:Y:S01]  /*0a90*/  LOP3.LUT R233, R6.reuse, R233, RZ, 0xfc, !PT ;  /* 0x000000e906e97212 */ /* 0x040fe200078efcff */
[----:B------:R-:W-:Y:S01]  /*0aa0*/  USEL UR4, UR4, UR5, !UP1 ;  /* 0x0000000504047287 */ /* 0x000fe2000c800000 */
[----:B------:R-:W-:Y:S01]  /*0ab0*/  LOP3.LUT R229, R6, R229, RZ, 0xfc, !PT ;  /* 0x000000e506e57212 */ /* 0x000fe200078efcff */
[----:B------:R-:W-:Y:S01]  /*0ac0*/  IMAD.MOV.U32 R6, RZ, RZ, RZ ;  /* 0x000000ffff067224 */ /* 0x000fe200078e00ff */
[----:B------:R-:W-:Y:S01]  /*0ad0*/  ULDC.64 UR14, c[0x0][0x118] ;  /* 0x00004600000e7ab9 */ /* 0x000fe20000000a00 */
[----:B------:R-:W-:Y:S01]  /*0ae0*/  LOP3.LUT R0, R2, UR11, RZ, 0xfc, !PT ;  /* 0x0000000b02007c12 */ /* 0x000fe2000f8efcff */
[----:B------:R-:W-:Y:S01]  /*0af0*/  ULEA UR4, UR8, UR4, 0x3 ;  /* 0x0000000408047291 */ /* 0x000fe2000f8e183f */
[----:B------:R-:W-:Y:S01]  /*0b00*/  IMAD.U32 R3, RZ, RZ, UR11 ;  /* 0x0000000bff037e24 */ /* 0x000fe2000f8e00ff */
[----:B------:R-:W-:Y:S01]  /*0b10*/  LOP3.LUT R35, R35, 0x10, R228, 0xf8, !PT ;  /* 0x0000001023237812 */ /* 0x000fe200078ef8e4 */
[----:B------:R-:W-:Y:S01]  /*0b20*/  IMAD.U32 R5, RZ, RZ, UR11 ;  /* 0x0000000bff057e24 */ /* 0x000fe2000f8e00ff */
[----:B------:R-:W-:Y:S01]  /*0b30*/  USHF.L.U32 UR10, UR4, 0x7, URZ ;  /* 0x00000007040a7899 */ /* 0x000fe2000800063f */
[----:B------:R-:W-:Y:S01]  /*0b40*/  IMAD.HI R4, R0, 0x2aaaaaab, RZ ;  /* 0x2aaaaaab00047827 */ /* 0x000fe200078e02ff */
[--C-:B------:R-:W-:Y:S01]  /*0b50*/  LOP3.LUT R10, R3, 0x20, R2.reuse, 0xfe, !PT ;  /* 0x00000020030a7812 */ /* 0x100fe200078efe02 */
[----:B------:R-:W-:Y:S01]  /*0b60*/  UMOV UR8, 0x1 ;  /* 0x0000000100087882 */ /* 0x000fe20000000000 */
[----:B------:R-:W-:Y:S01]  /*0b70*/  LOP3.LUT R12, R5, 0x60, R2, 0xfe, !PT ;  /* 0x00000060050c7812 */ /* 0x000fe200078efe02 */
[----:B------:R-:W-:Y:S01]  /*0b80*/  IMAD.U32 R7, RZ, RZ, UR11 ;  /* 0x0000000bff077e24 */ /* 0x000fe2000f8e00ff */
[----:B------:R-:W-:Y:S01]  /*0b90*/  SHF.R.U32.HI R17, RZ, 0x1f, R4 ;  /* 0x0000001fff117819 */ /* 0x000fe20000011604 */
[----:B------:R-:W-:Y:S01]  /*0ba0*/  IMAD.U32 R9, RZ, RZ, UR11 ;  /* 0x0000000bff097e24 */ /* 0x000fe2000f8e00ff */
[----:B------:R-:W-:Y:S01]  /*0bb0*/  LOP3.LUT R3, R2, UR10, RZ, 0xfc, !PT ;  /* 0x0000000a02037c12 */ /* 0x000fe2000f8efcff */
[----:B------:R-:W-:Y:S01]  /*0bc0*/  IMAD.U32 R11, RZ, RZ, UR11 ;  /* 0x0000000bff0b7e24 */ /* 0x000fe2000f8e00ff */
[--C-:B------:R-:W-:Y:S01]  /*0bd0*/  LOP3.LUT R14, R7, 0xa0, R2.reuse, 0xfe, !PT ;  /* 0x000000a0070e7812 */ /* 0x100fe200078efe02 */
[----:B------:R-:W-:Y:S01]  /*0be0*/  IMAD.U32 R13, RZ, RZ, UR11 ;  /* 0x0000000bff0d7e24 */ /* 0x000fe2000f8e00ff */
[--C-:B------:R-:W-:Y:S01]  /*0bf0*/  LOP3.LUT R16, R9, 0xe0, R2.reuse, 0xfe, !PT ;  /* 0x000000e009107812 */ /* 0x100fe200078efe02 */
[----:B------:R-:W-:Y:S01]  /*0c00*/  IMAD.U32 R15, RZ, RZ, UR11 ;  /* 0x0000000bff0f7e24 */ /* 0x000fe2000f8e00ff */
[----:B------:R-:W-:Y:S01]  /*0c10*/  LEA.HI R17, R4, R17, RZ, 0x15 ;  /* 0x0000001104117211 */ /* 0x000fe200078fa8ff */
[----:B------:R-:W-:Y:S01]  /*0c20*/  IMAD.U32 R5, RZ, RZ, UR10 ;  /* 0x0000000aff057e24 */ /* 0x000fe2000f8e00ff */
[--C-:B------:R-:W-:Y:S01]  /*0c30*/  LOP3.LUT R11, R11, 0x40, R2.reuse, 0xfe, !PT ;  /* 0x000000400b0b7812 */ /* 0x100fe200078efe02 */
[----:B------:R-:W-:Y:S01]  /*0c40*/  IMAD.U32 R7, RZ, RZ, UR10 ;  /* 0x0000000aff077e24 */ /* 0x000fe2000f8e00ff */
[--C-:B------:R-:W-:Y:S01]  /*0c50*/  LOP3.LUT R13, R13, 0x80, R2.reuse, 0xfe, !PT ;  /* 0x000000800d0d7812 */ /* 0x100fe200078efe02 */
[----:B------:R-:W-:Y:S01]  /*0c60*/  IMAD.U32 R9, RZ, RZ, UR10 ;  /* 0x0000000aff097e24 */ /* 0x000fe2000f8e00ff */
[--C-:B------:R-:W-:Y:S01]  /*0c70*/  LOP3.LUT R15, R15, 0xc0, R2.reuse, 0xfe, !PT ;  /* 0x000000c00f0f7812 */ /* 0x100fe200078efe02 */
[----:B------:R-:W-:Y:S01]  /*0c80*/  IMAD.HI R18, R10, 0x2aaaaaab, RZ ;  /* 0x2aaaaaab0a127827 */ /* 0x000fe200078e02ff */
[--C-:B------:R-:W-:Y:S01]  /*0c90*/  LOP3.LUT R5, R5, 0x20, R2.reuse, 0xfe, !PT ;  /* 0x0000002005057812 */ /* 0x100fe200078efe02 */
[----:B------:R-:W-:Y:S01]  /*0ca0*/  UMOV UR9, 0xffffffff ;  /* 0xffffffff00097882 */ /* 0x000fe20000000000 */
[----:B------:R-:W-:Y:S01]  /*0cb0*/  LOP3.LUT R7, R7, 0x40, R2, 0xfe, !PT ;  /* 0x0000004007077812 */ /* 0x000fe200078efe02 */
[----:B------:R-:W-:Y:S01]  /*0cc0*/  IMAD R0, R17, -0x3000, R0 ;  /* 0xffffd00011007824 */ /* 0x000fe200078e0200 */
[----:B------:R-:W-:Y:S01]  /*0cd0*/  LOP3.LUT R9, R9, 0x60, R2, 0xfe, !PT ;  /* 0x0000006009097812 */ /* 0x000fe200078efe02 */
[----:B------:R-:W-:Y:S01]  /*0ce0*/  IMAD.HI R22, R12, 0x2aaaaaab, RZ ;  /* 0x2aaaaaab0c167827 */ /* 0x000fe200078e02ff */
[----:B------:R-:W-:Y:S01]  /*0cf0*/  SHF.R.U32.HI R17, RZ, 0x1f, R18 ;  /* 0x0000001fff117819 */ /* 0x000fe20000011612 */
[----:B------:R-:W-:Y:S01]  /*0d00*/  UMOV UR7, URZ ;  /* 0x0000003f00077c82 */ /* 0x000fe20008000000 */
[----:B------:R-:W-:Y:S01]  /*0d10*/  LOP3.LUT R226, R227, R246, RZ, 0xfc, !PT ;  /* 0x000000f6e3e27212 */ /* 0x000fe200078efcff */
[----:B------:R-:W-:Y:S01]  /*0d20*/  IMAD.MOV.U32 R2, RZ, RZ, RZ ;  /* 0x000000ffff027224 */ /* 0x000fe200078e00ff */
[----:B------:R-:W-:Y:S01]  /*0d30*/  LEA.HI R21, R18, R17, RZ, 0x15 ;  /* 0x0000001112157211 */ /* 0x000fe200078fa8ff */
[----:B------:R-:W-:Y:S01]  /*0d40*/  IMAD.HI R19, R11, 0x2aaaaaab, RZ ;  /* 0x2aaaaaab0b137827 */ /* 0x000fe200078e02ff */
[----:B------:R-:W-:Y:S01]  /*0d50*/  SHF.R.U32.HI R17, RZ, 0x1f, R22 ;  /* 0x0000001fff117819 */ /* 0x000fe20000011616 */
[----:B------:R-:W-:-:S02]  /*0d60*/  UMOV UR4, URZ ;  /* 0x0000003f00047c82 */ /* 0x000fc40008000000 */
[----:B------:R-:W-:Y:S01]  /*0d70*/  IMAD.HI R2, R3, -0x6e5d4c3b, R2 ;  /* 0x91a2b3c503027827 */ /* 0x000fe200078e0202 */
[----:B------:R-:W-:Y:S01]  /*0d80*/  SHF.R.U32.HI R20, RZ, 0x1f, R19 ;  /* 0x0000001fff147819 */ /* 0x000fe20000011613 */
[----:B------:R-:W-:Y:S01]  /*0d90*/  UMOV UR5, URZ ;  /* 0x0000003f00057c82 */ /* 0x000fe20008000000 */
[----:B------:R-:W-:Y:S01]  /*0da0*/  LEA.HI R23, R22, R17, RZ, 0x15 ;  /* 0x0000001116177211 */ /* 0x000fe200078fa8ff */
[----:B------:R-:W-:Y:S01]  /*0db0*/  IMAD.HI R24, R13, 0x2aaaaaab, RZ ;  /* 0x2aaaaaab0d187827 */ /* 0x000fe200078e02ff */
[----:B------:R-:W-:Y:S02]  /*0dc0*/  SHF.R.U32.HI R17, RZ, 0x1f, R2 ;  /* 0x0000001fff117819 */ /* 0x000fe40000011602 */
[----:B------:R-:W-:Y:S01]  /*0dd0*/  LEA.HI R20, R19, R20, RZ, 0x15 ;  /* 0x0000001413147211 */ /* 0x000fe200078fa8ff */
[----:B------:R-:W-:Y:S01]  /*0de0*/  IMAD.HI R18, R14, 0x2aaaaaab, RZ ;  /* 0x2aaaaaab0e127827 */ /* 0x000fe200078e02ff */
[----:B------:R-:W-:Y:S02]  /*0df0*/  SHF.R.U32.HI R19, RZ, 0x1f, R24 ;  /* 0x0000001fff137819 */ /* 0x000fe40000011618 */
[----:B------:R-:W-:Y:S01]  /*0e00*/  LEA.HI.SX32 R17, R2, R17, 0x15 ;  /* 0x0000001102117211 */ /* 0x000fe200078faaff */
[----:B------:R-:W-:Y:S01]  /*0e10*/  IMAD.MOV.U32 R4, RZ, RZ, RZ ;  /* 0x000000ffff047224 */ /* 0x000fe200078e00ff */
[----:B------:R-:W-:Y:S01]  /*0e20*/  LEA.HI R24, R24, R19, RZ, 0x15 ;  /* 0x0000001318187211 */ /* 0x000fe200078fa8ff */
[----:B------:R-:W-:Y:S01]  /*0e30*/  IMAD.HI R8, R9, -0x6e5d4c3b, R8 ;  /* 0x91a2b3c509087827 */ /* 0x000fe200078e0208 */
[----:B------:R-:W-:-:S03]  /*0e40*/  SHF.R.U32.HI R19, RZ, 0x1f, R18 ;  /* 0x0000001fff137819 */ /* 0x000fc60000011612 */
[----:B------:R-:W-:Y:S01]  /*0e50*/  IMAD.HI R4, R5, -0x6e5d4c3b, R4 ;  /* 0x91a2b3c505047827 */ /* 0x000fe200078e0204 */
[----:B------:R-:W-:-:S03]  /*0e60*/  LEA.HI R25, R18, R19, RZ, 0x15 ;  /* 0x0000001312197211 */ /* 0x000fc600078fa8ff */
[----:B------:R-:W-:Y:S01]  /*0e70*/  IMAD R17, R17, -0xe10, R3 ;  /* 0xfffff1f011117824 */ /* 0x000fe200078e0203 */
[----:B------:R-:W-:Y:S01]  /*0e80*/  SHF.R.U32.HI R3, RZ, 0x1f, R8 ;  /* 0x0000001fff037819 */ /* 0x000fe20000011608 */
[----:B------:R-:W-:Y:S01]  /*0e90*/  IMAD.HI R6, R7, -0x6e5d4c3b, R6 ;  /* 0x91a2b3c507067827 */ /* 0x000fe200078e0206 */
[----:B------:R-:W-:Y:S02]  /*0ea0*/  SHF.R.U32.HI R19, RZ, 0x1f, R4 ;  /* 0x0000001fff137819 */ /* 0x000fe40000011604 */
[----:B------:R-:W-:Y:S01]  /*0eb0*/  LEA.HI.SX32 R3, R8, R3, 0x15 ;  /* 0x0000000308037211 */ /* 0x000fe200078faaff */
[----:B------:R-:W-:Y:S01]  /*0ec0*/  IMAD R2, R20, -0x3000, R11 ;  /* 0xffffd00014027824 */ /* 0x000fe200078e020b */
[----:B------:R-:W-:Y:S01]  /*0ed0*/  LEA.HI.SX32 R19, R4, R19, 0x15 ;  /* 0x0000001304137211 */ /* 0x000fe200078faaff */
[----:B------:R-:W-:Y:S01]  /*0ee0*/  IMAD.HI R28, R16, 0x2aaaaaab, RZ ;  /* 0x2aaaaaab101c7827 */ /* 0x000fe200078e02ff */
[----:B------:R-:W-:-:S03]  /*0ef0*/  SHF.R.U32.HI R11, RZ, 0x1f, R6 ;  /* 0x0000001fff0b7819 */ /* 0x000fc60000011606 */
[----:B------:R-:W-:Y:S01]  /*0f00*/  IMAD R3, R3, -0xe10, R9 ;  /* 0xfffff1f003037824 */ /* 0x000fe200078e0209 */
[----:B------:R-:W-:Y:S01]  /*0f10*/  LEA.HI.SX32 R11, R6, R11, 0x15 ;  /* 0x0000000b060b7211 */ /* 0x000fe200078faaff */
[----:B------:R-:W-:Y:S01]  /*0f20*/  IMAD R19, R19, -0xe10, R5 ;  /* 0xfffff1f013137824 */ /* 0x000fe200078e0205 */
[----:B------:R-:W-:Y:S01]  /*0f30*/  SHF.R.U32.HI R29, RZ, 0x1f, R28 ;  /* 0x0000001fff1d7819 */ /* 0x000fe2000001161c */
[----:B------:R-:W-:Y:S02]  /*0f40*/  IMAD R5, R17, 0xc00, RZ ;  /* 0x00000c0011057824 */ /* 0x000fe400078e02ff */
[----:B------:R-:W-:Y:S01]  /*0f50*/  IMAD R9, R3, 0xc00, RZ ;  /* 0x00000c0003097824 */ /* 0x000fe200078e02ff */
[----:B------:R-:W-:Y:S01]  /*0f60*/  LEA.HI R29, R28, R29, RZ, 0x15 ;  /* 0x0000001d1c1d7211 */ /* 0x000fe200078fa8ff */
[----:B------:R-:W-:Y:S01]  /*0f70*/  IMAD.HI R26, R15, 0x2aaaaaab, RZ ;  /* 0x2aaaaaab0f1a7827 */ /* 0x000fe200078e02ff */
[----:B------:R-:W-:-:S03]  /*0f80*/  LOP3.LUT R4, R5, 0x70, R30, 0xf8, !PT ;  /* 0x0000007005047812 */ /* 0x000fc600078ef81e */
[----:B------:R-:W-:Y:S01]  /*0f90*/  IMAD R11, R11, -0xe10, R7 ;  /* 0xfffff1f00b0b7824 */ /* 0x000fe200078e0207 */
[----:B------:R-:W-:Y:S01]  /*0fa0*/  SHF.R.U32.HI R27, RZ, 0x1f, R26 ;  /* 0x0000001fff1b7819 */ /* 0x000fe2000001161a */
[----:B------:R-:W-:Y:S01]  /*0fb0*/  IMAD R31, R0, 0xc00, RZ ;  /* 0x00000c00001f7824 */ /* 0x000fe200078e02ff */
[----:B------:R-:W-:Y:S01]  /*0fc0*/  LOP3.LUT R0, R9, 0x70, R30, 0xf8, !PT ;  /* 0x0000007009007812 */ /* 0x000fe200078ef81e */
[----:B------:R-:W-:Y:S01]  /*0fd0*/  IMAD R10, R21, -0x3000, R10 ;  /* 0xffffd000150a7824 */ /* 0x000fe200078e020a */
[----:B------:R-:W-:Y:S01]  /*0fe0*/  IADD3 R20, P3, R4, c[0x0][0x160], RZ ;  /* 0x0000580004147a10 */ /* 0x000fe20007f7e0ff */
[----:B------:R-:W-:Y:S01]  /*0ff0*/  IMAD R7, R19, 0xc00, RZ ;  /* 0x00000c0013077824 */ /* 0x000fe200078e02ff */
[----:B------:R-:W-:Y:S01]  /*1000*/  LOP3.LUT R3, R31, 0x70, R30, 0xf8, !PT ;  /* 0x000000701f037812 */ /* 0x000fe200078ef81e */
[----:B------:R-:W-:Y:S01]  /*1010*/  IMAD R11, R11, 0xc00, RZ ;  /* 0x00000c000b0b7824 */ /* 0x000fe200078e02ff */
[----:B------:R-:W-:Y:S01]  /*1020*/  IADD3 R18, P5, R0, c[0x0][0x160], RZ ;  /* 0x0000580000127a10 */ /* 0x000fe20007fbe0ff */
[----:B------:R-:W-:Y:S01]  /*1030*/  IMAD R23, R23, -0x3000, R12 ;  /* 0xffffd00017177824 */ /* 0x000fe200078e020c */
[----:B------:R-:W-:Y:S01]  /*1040*/  LEA.HI R26, R26, R27, RZ, 0x15 ;  /* 0x0000001b1a1a7211 */ /* 0x000fe200078fa8ff */
[----:B------:R-:W-:Y:S01]  /*1050*/  IMAD R39, R2, 0xc00, RZ ;  /* 0x00000c0002277824 */ /* 0x000fe200078e02ff */
[--C-:B------:R-:W-:Y:S01]  /*1060*/  LOP3.LUT R6, R7, 0x70, R30.reuse, 0xf8, !PT ;  /* 0x0000007007067812 */ /* 0x100fe200078ef81e */
[----:B------:R-:W-:Y:S01]  /*1070*/  IMAD R37, R10, 0xc00, RZ ;  /* 0x00000c000a257824 */ /* 0x000fe200078e02ff */
[----:B------:R-:W-:Y:S01]  /*1080*/  LOP3.LUT R8, R11, 0x70, R30, 0xf8, !PT ;  /* 0x000000700b087812 */ /* 0x000fe200078ef81e */
[----:B------:R-:W-:Y:S01]  /*1090*/  IMAD R41, R23, 0xc00, RZ ;  /* 0x00000c0017297824 */ /* 0x000fe200078e02ff */
[----:B------:R-:W-:Y:S01]  /*10a0*/  LEA.HI.X.SX32 R21, R4, c[0x0][0x164], 0x1, P3 ;  /* 0x0000590004157a11 */ /* 0x000fe200018f0eff */
[----:B------:R-:W-:Y:S01]  /*10b0*/  IMAD R13, R24, -0x3000, R13 ;  /* 0xffffd000180d7824 */ /* 0x000fe200078e020d */
[----:B------:R-:W-:Y:S01]  /*10c0*/  IADD3 R206, P1, R3, c[0x0][0x168], RZ ;  /* 0x00005a0003ce7a10 */ /* 0x000fe20007f3e0ff */
[----:B------:R-:W-:Y:S01]  /*10d0*/  IMAD R14, R25, -0x3000, R14 ;  /* 0xffffd000190e7824 */ /* 0x000fe200078e020e */
[----:B------:R-:W-:Y:S01]  /*10e0*/  LEA.HI.X.SX32 R19, R0, c[0x0][0x164], 0x1, P5 ;  /* 0x0000590000137a11 */ /* 0x000fe200028f0eff */
[----:B------:R-:W-:Y:S01]  /*10f0*/  IMAD R29, R29, -0x3000, R16 ;  /* 0xffffd0001d1d7824 */ /* 0x000fe200078e0210 */
[--C-:B------:R-:W-:Y:S01]  /*1100*/  LOP3.LUT R0, R39, 0x70, R30.reuse, 0xf8, !PT ;  /* 0x0000007027007812 */ /* 0x100fe200078ef81e */
[----:B------:R-:W-:Y:S01]  /*1110*/  IMAD R15, R26, -0x3000, R15 ;  /* 0xffffd0001a0f7824 */ /* 0x000fe200078e020f */
[----:B------:R-:W-:Y:S01]  /*1120*/  IADD3 R200, P2, R6, c[0x0][0x160], RZ ;  /* 0x0000580006c87a10 */ /* 0x000fe20007f5e0ff */
[----:B------:R1:W-:Y:S01]  /*1130*/  LDGSTS.E.BYPASS.128 [R245+0x10000], [R20.64] ;  /* 0x1000000014f57fae */ /* 0x0003e2000b901c4e */
[--C-:B------:R-:W-:Y:S01]  /*1140*/  LOP3.LUT R2, R37, 0x70, R30.reuse, 0xf8, !PT ;  /* 0x0000007025027812 */ /* 0x100fe200078ef81e */
[----:B------:R-:W-:Y:S01]  /*1150*/  IMAD R13, R13, 0xc00, RZ ;  /* 0x00000c000d0d7824 */ /* 0x000fe200078e02ff */
[----:B------:R-:W-:Y:S01]  /*1160*/  IADD3 R16, P6, R8, c[0x0][0x160], RZ ;  /* 0x0000580008107a10 */ /* 0x000fe20007fde0ff */
[----:B------:R-:W-:Y:S01]  /*1170*/  IMAD R15, R15, 0xc00, RZ ;  /* 0x00000c000f0f7824 */ /* 0x000fe200078e02ff */
[----:B------:R-:W-:Y:S01]  /*1180*/  LEA.HI.X.SX32 R207, R3, c[0x0][0x16c], 0x1, P1 ;  /* 0x00005b0003cf7a11 */ /* 0x000fe200008f0eff */
[----:B------:R-:W-:Y:S01]  /*1190*/  IMAD R89, R29, 0xc00, RZ ;  /* 0x00000c001d597824 */ /* 0x000fe200078e02ff */
[----:B------:R-:W-:Y:S01]  /*11a0*/  LOP3.LUT R3, R41, 0x70, R30, 0xf8, !PT ;  /* 0x0000007029037812 */ /* 0x000fe200078ef81e */
[----:B------:R-:W-:Y:S01]  /*11b0*/  IMAD.SHL.U32 R35, R35, 0x80, RZ ;  /* 0x0000008023237824 */ /* 0x000fe200078e00ff */
[----:B------:R-:W-:-:S02]  /*11c0*/  IADD3 R24, P4, R0, c[0x0][0x168], RZ ;  /* 0x00005a0000187a10 */ /* 0x000fc40007f9e0ff */
[----:B------:R-:W-:Y:S02]  /*11d0*/  LEA.HI.X.SX32 R201, R6, c[0x0][0x164], 0x1, P2 ;  /* 0x0000590006c97a11 */ /* 0x000fe400010f0eff */
[----:B-1----:R-:W-:Y:S01]  /*11e0*/  LEA.HI.X.SX32 R21, R5, c[0x0][0x164], 0x1, P3 ;  /* 0x0000590005157a11 */ /* 0x002fe200018f0eff */
[----:B------:R-:W-:Y:S01]  /*11f0*/  IMAD R5, R14, 0xc00, RZ ;  /* 0x00000c000e057824 */ /* 0x000fe200078e02ff */
[----:B------:R-:W-:Y:S01]  /*1200*/  IADD3 R22, P0, R2, c[0x0][0x168], RZ ;  /* 0x00005a0002167a10 */ /* 0x000fe20007f1e0ff */
[----:B------:R1:W-:Y:S01]  /*1210*/  LDGSTS.E.BYPASS.128 [R245+0x11000], [R200.64] ;  /* 0x11000000c8f57fae */ /* 0x0003e2000b901c4e */
[----:B------:R-:W-:Y:S02]  /*1220*/  LEA.HI.X.SX32 R17, R8, c[0x0][0x164], 0x1, P6 ;  /* 0x0000590008117a11 */ /* 0x000fe400030f0eff */
[----:B------:R-:W-:Y:S02]  /*1230*/  IADD3 R26, P3, R3, c[0x0][0x168], RZ ;  /* 0x00005a00031a7a10 */ /* 0x000fe40007f7e0ff */
[----:B------:R-:W-:Y:S01]  /*1240*/  LEA.HI.X.SX32 R25, R0, c[0x0][0x16c], 0x1, P4 ;  /* 0x00005b0000197a11 */ /* 0x000fe200020f0eff */
[----:B------:R2:W-:Y:S01]  /*1250*/  LDGSTS.E.BYPASS.128 [R245+0x12000], [R16.64] ;  /* 0x1200000010f57fae */ /* 0x0005e2000b901c4e */
[----:B------:R-:W-:-:S02]  /*1260*/  LEA.HI.X.SX32 R23, R2, c[0x0][0x16c], 0x1, P0 ;  /* 0x00005b0002177a11 */ /* 0x000fc400000f0eff */
[--C-:B------:R-:W-:Y:S01]  /*1270*/  LOP3.LUT R0, R13, 0x70, R30.reuse, 0xf8, !PT ;  /* 0x000000700d007812 */ /* 0x100fe200078ef81e */
[----:B------:R3:W-:Y:S01]  /*1280*/  LDGSTS.E.BYPASS.128 [R245+0x13000], [R18.64] ;  /* 0x1300000012f57fae */ /* 0x0007e2000b901c4e */
[--C-:B------:R-:W-:Y:S02]  /*1290*/  LOP3.LUT R2, R5, 0x70, R30.reuse, 0xf8, !PT ;  /* 0x0000007005027812 */ /* 0x100fe400078ef81e */
[----:B------:R-:W-:Y:S01]  /*12a0*/  LEA.HI.X.SX32 R27, R3, c[0x0][0x16c], 0x1, P3 ;  /* 0x00005b00031b7a11 */ /* 0x000fe200018f0eff */
[----:B------:R-:W0:Y:S01]  /*12b0*/  LDGDEPBAR ;  /* 0x00000000000079af */ /* 0x000e220000000000 */
[--C-:B------:R-:W-:Y:S02]  /*12c0*/  LOP3.LUT R4, R15, 0x70, R30.reuse, 0xf8, !PT ;  /* 0x000000700f047812 */ /* 0x100fe400078ef81e */
[----:B------:R-:W-:Y:S01]  /*12d0*/  LOP3.LUT R6, R89, 0x70, R30, 0xf8, !PT ;  /* 0x0000007059067812 */ /* 0x000fe200078ef81e */
[----:B------:R4:W-:Y:S01]  /*12e0*/  LDGSTS.E.BYPASS.128 [R245], [R206.64] ;  /* 0x00000000cef57fae */ /* 0x0009e2000b901c4e */
[----:B------:R-:W-:-:S02]  /*12f0*/  LEA.HI.X.SX32 R3, R7, c[0x0][0x164], 0x1, P2 ;  /* 0x0000590007037a11 */ /* 0x000fc400010f0eff */
[----:B------:R-:W-:Y:S01]  /*1300*/  IADD3 R28, P2, R0, c[0x0][0x168], RZ ;  /* 0x00005a00001c7a10 */ /* 0x000fe20007f5e0ff */
[----:B------:R1:W-:Y:S01]  /*1310*/  LDGSTS.E.BYPASS.128 [R245+0x1000], [R22.64] ;  /* 0x0100000016f57fae */ /* 0x0003e2000b901c4e */
[----:B--2---:R-:W-:Y:S02]  /*1320*/  LEA.HI.X.SX32 R17, R11, c[0x0][0x164], 0x1, P6 ;  /* 0x000059000b117a11 */ /* 0x004fe400030f0eff */
[----:B------:R-:W-:Y:S01]  /*1330*/  IADD3 R30, P6, R2, c[0x0][0x168], RZ ;  /* 0x00005a00021e7a10 */ /* 0x000fe20007fde0ff */
[----:B------:R2:W-:Y:S01]  /*1340*/  LDGSTS.E.BYPASS.128 [R245+0x2000], [R24.64] ;  /* 0x0200000018f57fae */ /* 0x0005e2000b901c4e */
[----:B---3--:R-:W-:Y:S01]  /*1350*/  LEA.HI.X.SX32 R19, R9, c[0x0][0x164], 0x1, P5 ;  /* 0x0000590009137a11 */ /* 0x008fe200028f0eff */
[----:B------:R-:W-:Y:S01]  /*1360*/  CS2R R10, SRZ ;  /* 0x00000000000a7805 */ /* 0x000fe2000001ff00 */
[----:B------:R-:W-:Y:S01]  /*1370*/  IADD3 R32, P5, R4, c[0x0][0x168], RZ ;  /* 0x00005a0004207a10 */ /* 0x000fe20007fbe0ff */
[----:B------:R3:W-:Y:S01]  /*1380*/  LDGSTS.E.BYPASS.128 [R245+0x3000], [R26.64] ;  /* 0x030000001af57fae */ /* 0x0007e2000b901c4e */
[----:B----4-:R-:W-:Y:S01]  /*1390*/  LEA.HI.X.SX32 R207, R31, c[0x0][0x16c], 0x1, P1 ;  /* 0x00005b001fcf7a11 */ /* 0x010fe200008f0eff */
[----:B------:R-:W-:Y:S01]  /*13a0*/  CS2R R8, SRZ ;  /* 0x0000000000087805 */ /* 0x000fe2000001ff00 */
[----:B------:R-:W-:-:S02]  /*13b0*/  IADD3 R220, P1, R6, c[0x0][0x168], RZ ;  /* 0x00005a0006dc7a10 */ /* 0x000fc40007f3e0ff */
[----:B------:R-:W-:Y:S02]  /*13c0*/  LEA.HI.X.SX32 R29, R0, c[0x0][0x16c], 0x1, P2 ;  /* 0x00005b00001d7a11 */ /* 0x000fe400010f0eff */
[----:B------:R-:W-:Y:S01]  /*13d0*/  LEA.HI.X.SX32 R31, R2, c[0x0][0x16c], 0x1, P6 ;  /* 0x00005b00021f7a11 */ /* 0x000fe200030f0eff */
[----:B------:R-:W-:Y:S01]  /*13e0*/  IMAD.MOV.U32 R2, RZ, RZ, R200 ;  /* 0x000000ffff027224 */ /* 0x000fe200078e00c8 */
[----:B------:R-:W-:Y:S01]  /*13f0*/  LEA.HI.X.SX32 R33, R4, c[0x0][0x16c], 0x1, P5 ;  /* 0x00005b0004217a11 */ /* 0x000fe200028f0eff */
[----:B------:R4:W-:Y:S01]  /*1400*/  LDGSTS.E.BYPASS.128 [R245+0x4000], [R28.64] ;  /* 0x040000001cf57fae */ /* 0x0009e2000b901c4e */
[----:B------:R-:W-:Y:S01]  /*1410*/  LEA.HI.X.SX32 R221, R6, c[0x0][0x16c], 0x1, P1 ;  /* 0x00005b0006dd7a11 */ /* 0x000fe200008f0eff */
[----:B------:R-:W-:Y:S01]  /*1420*/  IMAD.MOV.U32 R88, RZ, RZ, R220 ;  /* 0x000000ffff587224 */ /* 0x000fe200078e00dc */
[----:B-1----:R-:W-:Y:S01]  /*1430*/  LEA.HI.X.SX32 R23, R37, c[0x0][0x16c], 0x1, P0 ;  /* 0x00005b0025177a11 */ /* 0x002fe200000f0eff */
[----:B------:R1:W-:Y:S01]  /*1440*/  LDGSTS.E.BYPASS.128 [R245+0x5000], [R30.64] ;  /* 0x050000001ef57fae */ /* 0x0003e2000b901c4e */
[----:B--2---:R-:W-:Y:S01]  /*1450*/  LEA.HI.X.SX32 R25, R39, c[0x0][0x16c], 0x1, P4 ;  /* 0x00005b0027197a11 */ /* 0x004fe200020f0eff */
[----:B------:R-:W-:Y:S01]  /*1460*/  CS2R R36, SRZ ;  /* 0x0000000000247805 */ /* 0x000fe2000001ff00 */
[----:B---3--:R-:W-:Y:S01]  /*1470*/  LEA.HI.X.SX32 R27, R41, c[0x0][0x16c], 0x1, P3 ;  /* 0x00005b00291b7a11 */ /* 0x008fe200018f0eff */
[----:B------:R2:W-:Y:S01]  /*1480*/  LDGSTS.E.BYPASS.128 [R245+0x6000], [R32.64] ;  /* 0x0600000020f57fae */ /* 0x0005e2000b901c4e */
[----:B------:R-:W-:Y:S01]  /*1490*/  LEA.HI.X.SX32 R89, R89, c[0x0][0x16c], 0x1, P1 ;  /* 0x00005b0059597a11 */ /* 0x000fe200008f0eff */
[----:B------:R-:W-:Y:S01]  /*14a0*/  CS2R R38, SRZ ;  /* 0x0000000000267805 */ /* 0x000fe2000001ff00 */
[----:B------:R-:W-:Y:S01]  /*14b0*/  IADD3 R218, P1, R32, 0x100, RZ ;  /* 0x0000010020da7810 */ /* 0x000fe20007f3e0ff */
[----:B------:R3:W-:Y:S01]  /*14c0*/  LDGSTS.E.BYPASS.128 [R245+0x7000], [R220.64] ;  /* 0x07000000dcf57fae */ /* 0x0007e2000b901c4e */
[----:B----4-:R-:W-:Y:S01]  /*14d0*/  LEA.HI.X.SX32 R29, R13, c[0x0][0x16c], 0x1, P2 ;  /* 0x00005b000d1d7a11 */ /* 0x010fe200010f0eff */
[----:B------:R-:W-:Y:S01]  /*14e0*/  CS2R R40, SRZ ;  /* 0x0000000000287805 */ /* 0x000fe2000001ff00 */
[----:B------:R-:W-:Y:S01]  /*14f0*/  IADD3 R216, P2, R30, 0x100, RZ ;  /* 0x000001001ed87810 */ /* 0x000fe20007f5e0ff */
[----:B------:R-:W0:Y:S01]  /*1500*/  LDGDEPBAR ;  /* 0x00000000000079af */ /* 0x000e220000000000 */
[----:B-1----:R-:W-:Y:S01]  /*1510*/  LEA.HI.X.SX32 R31, R5, c[0x0][0x16c], 0x1, P6 ;  /* 0x00005b00051f7a11 */ /* 0x002fe200030f0eff */
[----:B------:R-:W-:Y:S01]  /*1520*/  CS2R R6, SRZ ;  /* 0x0000000000067805 */ /* 0x000fe2000001ff00 */
[----:B------:R-:W-:Y:S01]  /*1530*/  IADD3 R214, P3, R28, 0x100, RZ ;  /* 0x000001001cd67810 */ /* 0x000fe20007f7e0ff */
[----:B------:R-:W-:Y:S01]  /*1540*/  BAR.SYNC.DEFER_BLOCKING 0x0 ;  /* 0x0000000000007b1d */ /* 0x000fe20000010000 */
[----:B--2---:R-:W-:Y:S01]  /*1550*/  LEA.HI.X.SX32 R33, R15, c[0x0][0x16c], 0x1, P5 ;  /* 0x00005b000f217a11 */ /* 0x004fe200028f0eff */
[----:B------:R-:W-:Y:S01]  /*1560*/  IMAD.X R215, RZ, RZ, R31, P2 ;  /* 0x000000ffffd77224 */ /* 0x000fe200010e061f */
[----:B------:R-:W-:Y:S01]  /*1570*/  IADD3 R212, P4, R26, 0x100, RZ ;  /* 0x000001001ad47810 */ /* 0x000fe20007f9e0ff */
[----:B------:R-:W-:Y:S01]  /*1580*/  IMAD.X R213, RZ, RZ, R29, P3 ;  /* 0x000000ffffd57224 */ /* 0x000fe200018e061d */
[----:B---3--:R-:W-:Y:S01]  /*1590*/  IADD3 R220, P6, R220, 0x100, RZ ;  /* 0x00000100dcdc7810 */ /* 0x008fe20007fde0ff */
[----:B------:R-:W-:Y:S01]  /*15a0*/  IMAD.X R217, RZ, RZ, R33, P1 ;  /* 0x000000ffffd97224 */ /* 0x000fe200008e0621 */
[----:B------:R-:W-:Y:S01]  /*15b0*/  IADD3 R210, P5, R24, 0x100, RZ ;  /* 0x0000010018d27810 */ /* 0x000fe20007fbe0ff */
[----:B------:R-:W-:Y:S01]  /*15c0*/  CS2R R4, SRZ ;  /* 0x0000000000047805 */ /* 0x000fe2000001ff00 */
[----:B------:R-:W-:Y:S01]  /*15d0*/  IADD3 R202, P1, R16, 0x100, RZ ;  /* 0x0000010010ca7810 */ /* 0x000fe20007f3e0ff */
[----:B------:R-:W-:Y:S01]  /*15e0*/  IMAD.X R219, RZ, RZ, R89, P6 ;  /* 0x000000ffffdb7224 */ /* 0x000fe200030e0659 */
[----:B------:R-:W-:Y:S01]  /*15f0*/  IADD3 R208, P6, R22, 0x100, RZ ;  /* 0x0000010016d07810 */ /* 0x000fe20007fde0ff */
[----:B------:R-:W-:Y:S01]  /*1600*/  CS2R R12, SRZ ;  /* 0x00000000000c7805 */ /* 0x000fe2000001ff00 */
[----:B------:R-:W-:Y:S01]  /*1610*/  IADD3 R200, P2, R200, 0x100, RZ ;  /* 0x00000100c8c87810 */ /* 0x000fe20007f5e0ff */
[----:B------:R-:W-:Y:S01]  /*1620*/  CS2R R14, SRZ ;  /* 0x00000000000e7805 */ /* 0x000fe2000001ff00 */
[C---:B------:R-:W-:Y:S01]  /*1630*/  IADD3 R91, R35.reuse, 0x2000, RZ ;  /* 0x00002000235b7810 */ /* 0x040fe20007ffe0ff */
[----:B------:R-:W-:Y:S01]  /*1640*/  IMAD.X R211, RZ, RZ, R27, P4 ;  /* 0x000000ffffd37224 */ /* 0x000fe200020e061b */
[C---:B------:R-:W-:Y:S01]  /*1650*/  IADD3 R221, R35.reuse, 0x3000, RZ ;  /* 0x0000300023dd7810 */ /* 0x040fe20007ffe0ff */
[----:B------:R-:W-:Y:S01]  /*1660*/  IMAD.X R209, RZ, RZ, R25, P5 ;  /* 0x000000ffffd17224 */ /* 0x000fe200028e0619 */
[----:B------:R-:W-:Y:S01]  /*1670*/  IADD3 R224, R35, 0x1000, RZ ;  /* 0x0000100023e07810 */ /* 0x000fe20007ffe0ff */
[----:B------:R-:W-:Y:S01]  /*1680*/  IMAD.X R201, RZ, RZ, R17, P1 ;  /* 0x000000ffffc97224 */ /* 0x000fe200008e0611 */
[----:B------:R-:W-:-:S02]  /*1690*/  LOP3.LUT R222, R91, R246, RZ, 0xfc, !PT ;  /* 0x000000f65bde7212 */ /* 0x000fc400078efcff */
[-C--:B------:R-:W-:Y:S01]  /*16a0*/  LOP3.LUT R221, R221, R246.reuse, RZ, 0xfc, !PT ;  /* 0x000000f6dddd7212 */ /* 0x080fe200078efcff */
[----:B------:R-:W-:Y:S01]  /*16b0*/  @!PT LDS RZ, [RZ] ;  /* 0x00000000fffff984 */ /* 0x000fe20000000800 */
[----:B------:R-:W-:Y:S01]  /*16c0*/  @!PT LDS RZ, [RZ] ;  /* 0x00000000fffff984 */ /* 0x000fe20000000800 */
[----:B------:R-:W-:Y:S01]  /*16d0*/  @!PT LDS RZ, [RZ] ;  /* 0x00000000fffff984 */ /* 0x000fe20000000800 */
[----:B------:R1:W-:Y:S01]  /*16e0*/  LDGSTS.E.BYPASS.128 [R245+0x14000], [R20.64+0x80] ;  /* 0x1400008014f57fae */ /* 0x0003e2000b901c4e */
[----:B------:R-:W-:-:S03]  /*16f0*/  LOP3.LUT R223, R224, R246, RZ, 0xfc, !PT ;  /* 0x000000f6e0df7212 */ /* 0x000fc600078efcff */
[----:B------:R2:W-:Y:S04]  /*1700*/  LDGSTS.E.BYPASS.128 [R245+0x15000], [R2.64+0x80] ;  /* 0x1500008002f57fae */ /* 0x0005e8000b901c4e */
[----:B------:R1:W-:Y:S04]  /*1710*/  LDGSTS.E.BYPASS.128 [R245+0x16000], [R16.64+0x80] ;  /* 0x1600008010f57fae */ /* 0x0003e8000b901c4e */
[----:B------:R1:W-:Y:S04]  /*1720*/  LDGSTS.E.BYPASS.128 [R245+0x17000], [R18.64+0x80] ;  /* 0x1700008012f57fae */ /* 0x0003e8000b901c4e */
[----:B------:R-:W0:Y:S01]  /*1730*/  LDGDEPBAR ;  /* 0x00000000000079af */ /* 0x000e220000000000 */
[----:B--2---:R-:W-:Y:S01]  /*1740*/  IADD3 R2, P3, R20, 0x100, RZ ;  /* 0x0000010014027810 */ /* 0x004fe20007f7e0ff */
[----:B------:R-:W-:-:S02]  /*1750*/  IMAD.X R3, RZ, RZ, R3, P2 ;  /* 0x000000ffff037224 */ /* 0x000fc400010e0603 */
[----:B------:R2:W-:Y:S02]  /*1760*/  LDGSTS.E.BYPASS.128 [R245+0x8000], [R206.64+0x80] ;  /* 0x08000080cef57fae */ /* 0x0005e4000b901c4e */
[----:B------:R-:W-:Y:S02]  /*1770*/  IMAD.X R0, RZ, RZ, R21, P3 ;  /* 0x000000ffff007224 */ /* 0x000fe400018e0615 */
[----:B------:R1:W-:Y:S04]  /*1780*/  LDGSTS.E.BYPASS.128 [R245+0x9000], [R22.64+0x80] ;  /* 0x0900008016f57fae */ /* 0x0003e8000b901c4e */
[----:B------:R1:W-:Y:S04]  /*1790*/  LDGSTS.E.BYPASS.128 [R245+0xa000], [R24.64+0x80] ;  /* 0x0a00008018f57fae */ /* 0x0003e8000b901c4e */
[----:B------:R1:W-:Y:S01]  /*17a0*/  LDGSTS.E.BYPASS.128 [R245+0xb000], [R26.64+0x80] ;  /* 0x0b0000801af57fae */ /* 0x0003e2000b901c4e */
[----:B--2---:R-:W-:-:S03]  /*17b0*/  IADD3 R206, P0, R206, 0x100, RZ ;  /* 0x00000100cece7810 */ /* 0x004fc60007f1e0ff */
[----:B------:R1:W-:Y:S02]  /*17c0*/  LDGSTS.E.BYPASS.128 [R245+0xc000], [R28.64+0x80] ;  /* 0x0c0000801cf57fae */ /* 0x0003e4000b901c4e */
[----:B------:R-:W-:Y:S01]  /*17d0*/  IMAD.X R205, RZ, RZ, R207, P0 ;  /* 0x000000ffffcd7224 */ /* 0x000fe200000e06cf */
[----:B------:R-:W-:Y:S01]  /*17e0*/  IADD3 R204, P0, R18, 0x100, RZ ;  /* 0x0000010012cc7810 */ /* 0x000fe20007f1e0ff */
[----:B------:R1:W-:Y:S01]  /*17f0*/  LDGSTS.E.BYPASS.128 [R245+0xd000], [R30.64+0x80] ;  /* 0x0d0000801ef57fae */ /* 0x0003e2000b901c4e */
[----:B------:R-:W-:-:S03]  /*1800*/  IMAD.X R207, RZ, RZ, R23, P6 ;  /* 0x000000ffffcf7224 */ /* 0x000fc600030e0617 */
[----:B------:R1:W-:Y:S01]  /*1810*/  LDGSTS.E.BYPASS.128 [R245+0xe000], [R32.64+0x80] ;  /* 0x0e00008020f57fae */ /* 0x0003e2000b901c4e */
[----:B------:R-:W-:-:S03]  /*1820*/  IMAD.X R203, RZ, RZ, R19, P0 ;  /* 0x000000ffffcb7224 */ /* 0x000fc600000e0613 */
[----:B------:R1:W-:Y:S04]  /*1830*/  LDGSTS.E.BYPASS.128 [R245+0xf000], [R88.64+0x80] ;  /* 0x0f00008058f57fae */ /* 0x0003e8000b901c4e */
[----:B------:R-:W0:Y:S02]  /*1840*/  LDGDEPBAR ;  /* 0x00000000000079af */ /* 0x000e240000000000 */
.L_x_0:
[----:B------:R-:W-:-:S04]  /*1850*/  DEPBAR.LE SB0, 0x2 ;  /* 0x000080800000791a */ /* 0x000fc80000000000 */
[----:B------:R-:W-:Y:S01]  /*1860*/  UIADD3 UR9, UR9, 0x1, URZ ;  /* 0x0000000109097890 */ /* 0x000fe2000fffe03f */
[----:B-1----:R-:W-:Y:S01]  /*1870*/  IMAD.IADD R17, R246, 0x1, R227 ;  /* 0x00000001f6117824 */ /* 0x002fe200078e02e3 */
[----:B------:R-:W-:Y:S02]  /*1880*/  UIADD3 UR8, UR8, 0x1, URZ ;  /* 0x0000000108087890 */ /* 0x000fe4000fffe03f */
[----:B------:R-:W-:Y:S02]  /*1890*/  UISETP.GE.AND UP0, UPT, UR9, 0x2, UPT ;  /* 0x000000020900788c */ /* 0x000fe4000bf06270 */
[----:B------:R-:W-:Y:S02]  /*18a0*/  UISETP.GE.AND UP1, UPT, UR8, 0x2, UPT ;  /* 0x000000020800788c */ /* 0x000fe4000bf26270 */
[----:B------:R-:W-:Y:S02]  /*18b0*/  USEL UR9, UR9, URZ, !UP0 ;  /* 0x0000003f09097287 */ /* 0x000fe4000c000000 */
[----:B------:R-:W-:-:S02]  /*18c0*/  UISETP.GE.U32.AND UP0, UPT, UR4, 0x16, UPT ;  /* 0x000000160400788c */ /* 0x000fc4000bf06070 */
[----:B------:R-:W-:Y:S01]  /*18d0*/  ULEA UR12, UR9, 0x10000, 0xe ;  /* 0x00010000090c7891 */ /* 0x000fe2000f8e703f */
[----:B------:R-:W-:Y:S01]  /*18e0*/  BAR.SYNC.DEFER_BLOCKING 0x0 ;  /* 0x0000000000007b1d */ /* 0x000fe20000010000 */
[----:B------:R-:W-:Y:S01]  /*18f0*/  IMAD.U32 R32, RZ, RZ, UR9 ;  /* 0x00000009ff207e24 */ /* 0x000fe2000f8e00ff */
[----:B------:R-:W-:Y:S02]  /*1900*/  UISETP.GE.U32.AND.EX UP0, UPT, UR5, URZ, UPT, UP0 ;  /* 0x0000003f0500728c */ /* 0x000fe4000bf06100 */
[----:B------:R-:W-:Y:S01]  /*1910*/  USEL UR8, UR8, URZ, !UP1 ;  /* 0x0000003f08087287 */ /* 0x000fe2000c800000 */
[C---:B------:R-:W-:Y:S01]  /*1920*/  IMAD R96, R32.reuse, 0x8000, R226 ;  /* 0x0000800020607824 */ /* 0x040fe200078e02e2 */
[----:B------:R-:W-:Y:S01]  /*1930*/  UIADD3 UR4, UP1, UR4, 0x1, URZ ;  /* 0x0000000104047890 */ /* 0x000fe2000ff3e03f */
[C---:B------:R-:W-:Y:S01]  /*1940*/  IMAD R100, R32.reuse, 0x8000, R223 ;  /* 0x0000800020647824 */ /* 0x040fe200078e02df */
[----:B------:R-:W-:Y:S01]  /*1950*/  PLOP3.LUT P0, PT, PT, PT, UP0, 0x80, 0x0 ;  /* 0x000000000000781c */ /* 0x000fe20003f0f008 */
[C---:B------:R-:W-:Y:S01]  /*1960*/  IMAD R104, R32.reuse, 0x8000, R222 ;  /* 0x0000800020687824 */ /* 0x040fe200078e02de */
[----:B------:R-:W-:Y:S01]  /*1970*/  UIADD3.X UR5, URZ, UR5, URZ, UP1, !UPT ;  /* 0x000000053f057290 */ /* 0x000fe20008ffe43f */
[----:B------:R-:W-:-:S02]  /*1980*/  IMAD R108, R32, 0x8000, R221 ;  /* 0x00008000206c7824 */ /* 0x000fc400078e02dd */
[C---:B------:R-:W-:Y:S02]  /*1990*/  IMAD R28, R32.reuse, 0x8000, R17 ;  /* 0x00008000201c7824 */ /* 0x040fe400078e0211 */
[----:B------:R-:W-:-:S04]  /*19a0*/  IMAD R32, R32, 0x8000, R225 ;  /* 0x0000800020207824 */ /* 0x000fc800078e02e1 */
[--C-:B------:R-:W-:Y:S01]  /*19b0*/  IMAD.IADD R248, R227, 0x1, R32.reuse ;  /* 0x00000001e3f87824 */ /* 0x100fe200078e0220 */
[----:B------:R-:W-:Y:S04]  /*19c0*/  LDSM.16.M88.4 R24, [R244+UR12] ;  /* 0x0000000cf418783b */ /* 0x000fe80008000200 */
[----:B------:R-:W1:Y:S04]  /*19d0*/  LDSM.16.M88.4 R96, [R96] ;  /* 0x000000006060783b */ /* 0x000e680000000200 */
[----:B------:R-:W2:Y:S04]  /*19e0*/  LDSM.16.M88.4 R100, [R100] ;  /* 0x000000006464783b */ /* 0x000ea80000000200 */
[----:B------:R-:W3:Y:S04]  /*19f0*/  LDSM.16.M88.4 R104, [R104] ;  /* 0x000000006868783b */ /* 0x000ee80000000200 */
[----:B------:R-:W4:Y:S04]  /*1a00*/  LDSM.16.M88.4 R108, [R108] ;  /* 0x000000006c6c783b */ /* 0x000f280000000200 */
[----:B------:R-:W3:Y:S04]  /*1a10*/  LDSM.16.M88.4 R112, [R28+0x4000] ;  /* 0x004000001c70783b */ /* 0x000ee80000000200 */
[----:B------:R-:W4:Y:S04]  /*1a20*/  LDSM.16.M88.4 R116, [R28+0x5000] ;  /* 0x005000001c74783b */ /* 0x000f280000000200 */
[----:B------:R-:W4:Y:S04]  /*1a30*/  LDSM.16.M88.4 R120, [R28+0x6000] ;  /* 0x006000001c78783b */ /* 0x000f280000000200 */
[----:B------:R-:W4:Y:S04]  /*1a40*/  LDSM.16.M88.4 R124, [R28+0x7000] ;  /* 0x007000001c7c783b */ /* 0x000f280000000200 */
[----:B------:R-:W4:Y:S04]  /*1a50*/  LDSM.16.M88.4 R20, [R240+UR12] ;  /* 0x0000000cf014783b */ /* 0x000f280008000200 */
[----:B------:R-:W4:Y:S04]  /*1a60*/  LDSM.16.M88.4 R16, [R236+UR12] ;  /* 0x0000000cec10783b */ /* 0x000f280008000200 */
[----:B------:R-:W4:Y:S01]  /*1a70*/  LDSM.16.M88.4 R28, [R232+UR12] ;  /* 0x0000000ce81c783b */ /* 0x000f220008000200 */
[C---:B-1----:R-:W-:Y:S03]  /*1a80*/  IMMA.16832.S8.S8.SAT R128, R24.reuse.ROW, R96.COL, R128 ;  /* 0x0000006018807237 */ /* 0x042fe60000445c80 */
[----:B------:R-:W-:Y:S04]  /*1a90*/  LDSM.16.M88.4 R88, [R235+UR12] ;  /* 0x0000000ceb58783b */ /* 0x000fe80008000200 */
[----:B------:R-:W-:Y:S01]  /*1aa0*/  LDSM.16.M88.4 R196, [R242+UR12] ;  /* 0x0000000cf2c4783b */ /* 0x000fe20008000200 */
[C---:B--2---:R-:W-:Y:S03]  /*1ab0*/  IMMA.16832.S8.S8.SAT R132, R24.reuse.ROW, R100.COL, R132 ;  /* 0x0000006418847237 */ /* 0x044fe60000445c84 */
[----:B------:R-:W-:Y:S05]  /*1ac0*/  LDSM.16.M88.4 R192, [R238+UR12] ;  /* 0x0000000ceec0783b */ /* 0x000fea0008000200 */
[C---:B---3--:R-:W-:Y:S08]  /*1ad0*/  IMMA.16832.S8.S8.SAT R136, R24.reuse.ROW, R104.COL, R136 ;  /* 0x0000006818887237 */ /* 0x048ff00000445c88 */
[C---:B----4-:R-:W-:Y:S08]  /*1ae0*/  IMMA.16832.S8.S8.SAT R148, R24.reuse.ROW, R108.COL, R148 ;  /* 0x0000006c18947237 */ /* 0x050ff00000445c94 */
[C---:B------:R-:W-:Y:S08]  /*1af0*/  IMMA.16832.S8.S8.SAT R152, R24.reuse.ROW, R112.COL, R152 ;  /* 0x0000007018987237 */ /* 0x040ff00000445c98 */
[C---:B------:R-:W-:Y:S08]  /*1b00*/  IMMA.16832.S8.S8.SAT R160, R24.reuse.ROW, R116.COL, R160 ;  /* 0x0000007418a07237 */ /* 0x040ff00000445ca0 */
[C---:B------:R-:W-:Y:S08]  /*1b10*/  IMMA.16832.S8.S8.SAT R168, R24.reuse.ROW, R120.COL, R168 ;  /* 0x0000007818a87237 */ /* 0x040ff00000445ca8 */
[----:B------:R-:W-:Y:S01]  /*1b20*/  IMMA.16832.S8.S8.SAT R164, R24.ROW, R124.COL, R164 ;  /* 0x0000007c18a47237 */ /* 0x000fe20000445ca4 */
[----:B------:R-:W1:Y:S07]  /*1b30*/  LDSM.16.M88.4 R24, [R243+UR12] ;  /* 0x0000000cf318783b */ /* 0x000e6e0008000200 */
[C---:B------:R-:W-:Y:S08]  /*1b40*/  IMMA.16832.S8.S8.SAT R156, R20.reuse.ROW, R96.COL, R156 ;  /* 0x00000060149c7237 */ /* 0x040ff00000445c9c */
[C---:B------:R-:W-:Y:S08]  /*1b50*/  IMMA.16832.S8.S8.SAT R144, R20.reuse.ROW, R100.COL, R144 ;  /* 0x0000006414907237 */ /* 0x040ff00000445c90 */
[C---:B------:R-:W-:Y:S08]  /*1b60*/  IMMA.16832.S8.S8.SAT R140, R20.reuse.ROW, R104.COL, R140 ;  /* 0x00000068148c7237 */ /* 0x040ff00000445c8c */
[C---:B------:R-:W-:Y:S08]  /*1b70*/  IMMA.16832.S8.S8.SAT R36, R20.reuse.ROW, R108.COL, R36 ;  /* 0x0000006c14247237 */ /* 0x040ff00000445c24 */
[C---:B------:R-:W-:Y:S08]  /*1b80*/  IMMA.16832.S8.S8.SAT R40, R20.reuse.ROW, R112.COL, R40 ;  /* 0x0000007014287237 */ /* 0x040ff00000445c28 */
[C---:B------:R-:W-:Y:S08]  /*1b90*/  IMMA.16832.S8.S8.SAT R44, R20.reuse.ROW, R116.COL, R44 ;  /* 0x00000074142c7237 */ /* 0x040ff00000445c2c */
[C---:B------:R-:W-:Y:S08]  /*1ba0*/  IMMA.16832.S8.S8.SAT R48, R20.reuse.ROW, R120.COL, R48 ;  /* 0x0000007814307237 */ /* 0x040ff00000445c30 */
[----:B------:R-:W-:Y:S01]  /*1bb0*/  IMMA.16832.S8.S8.SAT R52, R20.ROW, R124.COL, R52 ;  /* 0x0000007c14347237 */ /* 0x000fe20000445c34 */
[----:B------:R-:W2:Y:S07]  /*1bc0*/  LDSM.16.M88.4 R20, [R239+UR12] ;  /* 0x0000000cef14783b */ /* 0x000eae0008000200 */
        /* <DEDUP_REMOVED lines=8> */
[----:B------:R-:W3:Y:S07]  /*1c50*/  LDSM.16.M88.4 R84, [R231+UR12] ;  /* 0x0000000ce754783b */ /* 0x000eee0008000200 */
[C---:B------:R-:W-:Y:S08]  /*1c60*/  IMMA.16832.S8.S8.SAT R4, R28.reuse.ROW, R96.COL, R4 ;  /* 0x000000601c047237 */ /* 0x040ff00000445c04 */
[C---:B------:R-:W-:Y:S08]  /*1c70*/  IMMA.16832.S8.S8.SAT R8, R28.reuse.ROW, R100.COL, R8 ;  /* 0x000000641c087237 */ /* 0x040ff00000445c08 */
[C---:B------:R-:W-:Y:S08]  /*1c80*/  IMMA.16832.S8.S8.SAT R92, R28.reuse.ROW, R104.COL, R12 ;  /* 0x000000681c5c7237 */ /* 0x040ff00000445c0c */
[C---:B------:R-:W-:Y:S08]  /*1c90*/  IMMA.16832.S8.S8.SAT R180, R28.reuse.ROW, R116.COL, R180 ;  /* 0x000000741cb47237 */ /* 0x040ff00000445cb4 */
[----:B------:R-:W-:Y:S07]  /*1ca0*/  IMMA.16832.S8.S8.SAT R176, R28.ROW, R120.COL, R176 ;  /* 0x000000781cb07237 */ /* 0x000fee0000445cb0 */
[----:B------:R-:W-:Y:S01]  /*1cb0*/  IMAD.IADD R120, R224, 0x1, R32 ;  /* 0x00000001e0787824 */ /* 0x000fe200078e0220 */
[C---:B-1----:R-:W-:Y:S01]  /*1cc0*/  IMMA.16832.S8.S8.SAT R128, R24.reuse.ROW, R98.COL, R128 ;  /* 0x0000006218807237 */ /* 0x042fe20000445c80 */
[----:B------:R-:W-:Y:S04]  /*1cd0*/  LDSM.16.M88.4 R32, [R248+0x7000] ;  /* 0x00700000f820783b */ /* 0x000fe80000000200 */
[----:B------:R-:W-:Y:S03]  /*1ce0*/  LDSM.16.M88.4 R12, [R120+0x1000] ;  /* 0x00100000780c783b */ /* 0x000fe60000000200 */
[C---:B------:R-:W-:Y:S08]  /*1cf0*/  IMMA.16832.S8.S8.SAT R132, R24.reuse.ROW, R102.COL, R132 ;  /* 0x0000006618847237 */ /* 0x040ff00000445c84 */
[----:B------:R-:W-:Y:S08]  /*1d00*/  IMMA.16832.S8.S8.SAT R136, R24.ROW, R106.COL, R136 ;  /* 0x0000006a18887237 */ /* 0x000ff00000445c88 */
[C---:B--2---:R-:W-:Y:S08]  /*1d10*/  IMMA.16832.S8.S8.SAT R156, R20.reuse.ROW, R98.COL, R156 ;  /* 0x00000062149c7237 */ /* 0x044ff00000445c9c */
[C---:B------:R-:W-:Y:S08]  /*1d20*/  IMMA.16832.S8.S8.SAT R144, R20.reuse.ROW, R102.COL, R144 ;  /* 0x0000006614907237 */ /* 0x040ff00000445c90 */
[----:B------:R-:W-:Y:S08]  /*1d30*/  IMMA.16832.S8.S8.SAT R140, R20.ROW, R106.COL, R140 ;  /* 0x0000006a148c7237 */ /* 0x000ff00000445c8c */
[C---:B------:R-:W-:Y:S08]  /*1d40*/  IMMA.16832.S8.S8.SAT R56, R88.reuse.ROW, R98.COL, R56 ;  /* 0x0000006258387237 */ /* 0x040ff00000445c38 */
[C---:B------:R-:W-:Y:S08]  /*1d50*/  IMMA.16832.S8.S8.SAT R60, R88.reuse.ROW, R102.COL, R60 ;  /* 0x00000066583c7237 */ /* 0x040ff00000445c3c */
[C---:B------:R-:W-:Y:S08]  /*1d60*/  IMMA.16832.S8.S8.SAT R64, R88.reuse.ROW, R106.COL, R64 ;  /* 0x0000006a58407237 */ /* 0x040ff00000445c40 */
[C---:B------:R-:W-:Y:S08]  /*1d70*/  IMMA.16832.S8.S8.SAT R68, R88.reuse.ROW, R110.COL, R68 ;  /* 0x0000006e58447237 */ /* 0x040ff00000445c44 */
[C---:B------:R-:W-:Y:S08]  /*1d80*/  IMMA.16832.S8.S8.SAT R72, R88.reuse.ROW, R114.COL, R72 ;  /* 0x0000007258487237 */ /* 0x040ff00000445c48 */
[C---:B------:R-:W-:Y:S08]  /*1d90*/  IMMA.16832.S8.S8.SAT R76, R88.reuse.ROW, R118.COL, R76 ;  /* 0x00000076584c7237 */ /* 0x040ff00000445c4c */
[----:B------:R-:W-:Y:S08]  /*1da0*/  IMMA.16832.S8.S8.SAT R80, R88.ROW, R122.COL, R80 ;  /* 0x0000007a58507237 */ /* 0x000ff00000445c50 */
[C---:B------:R-:W-:Y:S08]  /*1db0*/  IMMA.16832.S8.S8.SAT R188, R28.reuse.ROW, R108.COL, R188 ;  /* 0x0000006c1cbc7237 */ /* 0x040ff00000445cbc */
[C---:B------:R-:W-:Y:S08]  /*1dc0*/  IMMA.16832.S8.S8.SAT R184, R28.reuse.ROW, R112.COL, R184 ;  /* 0x000000701cb87237 */ /* 0x040ff00000445cb8 */
[----:B------:R-:W-:Y:S01]  /*1dd0*/  IMMA.16832.S8.S8.SAT R172, R28.ROW, R124.COL, R172 ;  /* 0x0000007c1cac7237 */ /* 0x000fe20000445cac */
[----:B------:R-:W-:Y:S07]  /*1de0*/  LDSM.16.M88.4 R28, [R248+0x6000] ;  /* 0x00600000f81c783b */ /* 0x000fee0000000200 */
[C---:B------:R-:W-:Y:S08]  /*1df0*/  IMMA.16832.S8.S8.SAT R148, R24.reuse.ROW, R110.COL, R148 ;  /* 0x0000006e18947237 */ /* 0x040ff00000445c94 */
[C---:B------:R-:W-:Y:S08]  /*1e00*/  IMMA.16832.S8.S8.SAT R152, R24.reuse.ROW, R114.COL, R152 ;  /* 0x0000007218987237 */ /* 0x040ff00000445c98 */
        /* <DEDUP_REMOVED lines=8> */
[-C--:B------:R-:W-:Y:S01]  /*1e90*/  IMMA.16832.S8.S8.SAT R52, R20.ROW, R126.reuse.COL, R52 ;  /* 0x0000007e14347237 */ /* 0x080fe20000445c34 */
[----:B------:R-:W-:Y:S07]  /*1ea0*/  LDSM.16.M88.4 R20, [R248+0x4000] ;  /* 0x00400000f814783b */ /* 0x000fee0000000200 */
[----:B------:R-:W-:Y:S01]  /*1eb0*/  IMMA.16832.S8.S8.SAT R88, R88.ROW, R126.COL, R16 ;  /* 0x0000007e58587237 */ /* 0x000fe20000445c10 */
[----:B------:R-:W-:Y:S07]  /*1ec0*/  LDSM.16.M88.4 R16, [R120+0x2000] ;  /* 0x002000007810783b */ /* 0x000fee0000000200 */
[C---:B---3--:R-:W-:Y:S01]  /*1ed0*/  IMMA.16832.S8.S8.SAT R96, R84.reuse.ROW, R98.COL, R4 ;  /* 0x0000006254607237 */ /* 0x048fe20000445c04 */
[----:B------:R-:W-:Y:S07]  /*1ee0*/  LDSM.16.M88.4 R4, [R248] ;  /* 0x00000000f804783b */ /* 0x000fee0000000200 */
[C---:B------:R-:W-:Y:S01]  /*1ef0*/  IMMA.16832.S8.S8.SAT R100, R84.reuse.ROW, R102.COL, R8 ;  /* 0x0000006654647237 */ /* 0x040fe20000445c08 */
[----:B------:R1:W-:Y:S07]  /*1f00*/  LDSM.16.M88.4 R8, [R120] ;  /* 0x000000007808783b */ /* 0x0003ee0000000200 */
[C---:B------:R-:W-:Y:S01]  /*1f10*/  IMMA.16832.S8.S8.SAT R104, R84.reuse.ROW, R106.COL, R92 ;  /* 0x0000006a54687237 */ /* 0x040fe20000445c5c */
[----:B------:R-:W2:Y:S07]  /*1f20*/  LDSM.16.M88.4 R92, [R234+UR12] ;  /* 0x0000000cea5c783b */ /* 0x000eae0008000200 */
[C---:B------:R-:W-:Y:S01]  /*1f30*/  IMMA.16832.S8.S8.SAT R116, R84.reuse.ROW, R118.COL, R180 ;  /* 0x0000007654747237 */ /* 0x040fe20000445cb4 */
[----:B------:R-:W3:Y:S07]  /*1f40*/  LDSM.16.M88.4 R180, [R230+UR12] ;  /* 0x0000000ce6b4783b */ /* 0x000eee0008000200 */
[C---:B------:R-:W-:Y:S08]  /*1f50*/  IMMA.16832.S8.S8.SAT R108, R84.reuse.ROW, R110.COL, R188 ;  /* 0x0000006e546c7237 */ /* 0x040ff00000445cbc */
[C---:B------:R-:W-:Y:S08]  /*1f60*/  IMMA.16832.S8.S8.SAT R112, R84.reuse.ROW, R114.COL, R184 ;  /* 0x0000007254707237 */ /* 0x040ff00000445cb8 */
[C---:B-1----:R-:W-:Y:S01]  /*1f70*/  IMMA.16832.S8.S8.SAT R120, R84.reuse.ROW, R122.COL, R176 ;  /* 0x0000007a54787237 */ /* 0x042fe20000445cb0 */
[----:B------:R-:W1:Y:S07]  /*1f80*/  LDSM.16.M88.4 R176, [R241+UR12] ;  /* 0x0000000cf1b0783b */ /* 0x000e6e0008000200 */
[----:B------:R-:W-:Y:S01]  /*1f90*/  IMMA.16832.S8.S8.SAT R124, R84.ROW, R126.COL, R172 ;  /* 0x0000007e547c7237 */ /* 0x000fe20000445cac */
[----:B------:R-:W4:Y:S04]  /*1fa0*/  LDSM.16.M88.4 R172, [R237+UR12] ;  /* 0x0000000cedac783b */ /* 0x000f280008000200 */
[----:B------:R-:W1:Y:S03]  /*1fb0*/  LDSM.16.M88.4 R84, [R233+UR12] ;  /* 0x0000000ce954783b */ /* 0x000e660008000200 */
[C---:B--2---:R-:W-:Y:S08]  /*1fc0*/  IMMA.16832.S8.S8.SAT R56, R92.reuse.ROW, R4.COL, R56 ;  /* 0x000000045c387237 */ /* 0x044ff00000445c38 */
[C---:B------:R-:W-:Y:S08]  /*1fd0*/  IMMA.16832.S8.S8.SAT R60, R92.reuse.ROW, R8.COL, R60 ;  /* 0x000000085c3c7237 */ /* 0x040ff00000445c3c */
[C---:B------:R-:W-:Y:S08]  /*1fe0*/  IMMA.16832.S8.S8.SAT R64, R92.reuse.ROW, R12.COL, R64 ;  /* 0x0000000c5c407237 */ /* 0x040ff00000445c40 */
[C---:B------:R-:W-:Y:S08]  /*1ff0*/  IMMA.16832.S8.S8.SAT R68, R92.reuse.ROW, R16.COL, R68 ;  /* 0x000000105c447237 */ /* 0x040ff00000445c44 */
[C---:B------:R-:W-:Y:S08]  /*2000*/  IMMA.16832.S8.S8.SAT R72, R92.reuse.ROW, R20.COL, R72 ;  /* 0x000000145c487237 */ /* 0x040ff00000445c48 */
[C---:B------:R-:W-:Y:S08]  /*2010*/  IMMA.16832.S8.S8.SAT R76, R92.reuse.ROW, R24.COL, R76 ;  /* 0x000000185c4c7237 */ /* 0x040ff00000445c4c */
[C---:B------:R-:W-:Y:S08]  /*2020*/  IMMA.16832.S8.S8.SAT R80, R92.reuse.ROW, R28.COL, R80 ;  /* 0x0000001c5c507237 */ /* 0x040ff00000445c50 */
[----:B------:R-:W-:Y:S01]  /*2030*/  IMMA.16832.S8.S8.SAT R88, R92.ROW, R32.COL, R88 ;  /* 0x000000205c587237 */ /* 0x000fe20000445c58 */
[----:B------:R-:W2:Y:S01]  /*2040*/  LDSM.16.M88.4 R92, [R229+UR12] ;  /* 0x0000000ce55c783b */ /* 0x000ea20008000200 */
[----:B------:R-:W-:-:S06]  /*2050*/  ULEA UR12, UR8, 0x10000, 0xe ;  /* 0x00010000080c7891 */ /* 0x000fcc000f8e703f */
[-C--:B------:R-:W-:Y:S08]  /*2060*/  IMMA.16832.S8.S8.SAT R148, R196.ROW, R16.reuse.COL, R148 ;  /* 0x00000010c4947237 */ /* 0x080ff00000445c94 */
[-C--:B------:R-:W-:Y:S08]  /*2070*/  IMMA.16832.S8.S8.SAT R36, R192.ROW, R16.reuse.COL, R36 ;  /* 0x00000010c0247237 */ /* 0x080ff00000445c24 */
[----:B---3--:R-:W-:Y:S08]  /*2080*/  IMMA.16832.S8.S8.SAT R108, R180.ROW, R16.COL, R108 ;  /* 0x00000010b46c7237 */ /* 0x008ff00000445c6c */
[-C--:B------:R-:W-:Y:S08]  /*2090*/  IMMA.16832.S8.S8.SAT R152, R196.ROW, R20.reuse.COL, R152 ;  /* 0x00000014c4987237 */ /* 0x080ff00000445c98 */
[-C--:B------:R-:W-:Y:S08]  /*20a0*/  IMMA.16832.S8.S8.SAT R40, R192.ROW, R20.reuse.COL, R40 ;  /* 0x00000014c0287237 */ /* 0x080ff00000445c28 */
[----:B------:R-:W-:Y:S07]  /*20b0*/  IMMA.16832.S8.S8.SAT R112, R180.ROW, R20.COL, R112 ;  /* 0x00000014b4707237 */ /* 0x000fee0000445c70 */
[----:B------:R-:W-:Y:S01]  /*20c0*/  IADD3 R20, P2, R200, UR6, RZ ;  /* 0x00000006c8147c10 */ /* 0x000fe2000ff5e0ff */
[----:B------:R-:W-:Y:S03]  /*20d0*/  IMMA.16832.S8.S8.SAT R160, R196.ROW, R24.COL, R160 ;  /* 0x00000018c4a07237 */ /* 0x000fe60000445ca0 */
[----:B------:R-:W-:-:S05]  /*20e0*/  IADD3.X R21, R3, UR7, RZ, P2, !PT ;  /* 0x0000000703157c10 */ /* 0x000fca00097fe4ff */
[-C--:B------:R-:W-:Y:S08]  /*20f0*/  IMMA.16832.S8.S8.SAT R44, R192.ROW, R24.reuse.COL, R44 ;  /* 0x00000018c02c7237 */ /* 0x080ff00000445c2c */
[----:B------:R-:W-:Y:S08]  /*2100*/  IMMA.16832.S8.S8.SAT R116, R180.ROW, R24.COL, R116 ;  /* 0x00000018b4747237 */ /* 0x000ff00000445c74 */
[C---:B------:R-:W-:Y:S08]  /*2110*/  IMMA.16832.S8.S8.SAT R128, R196.reuse.ROW, R4.COL, R128 ;  /* 0x00000004c4807237 */ /* 0x040ff00000445c80 */
[C---:B------:R-:W-:Y:S08]  /*2120*/  IMMA.16832.S8.S8.SAT R132, R196.reuse.ROW, R8.COL, R132 ;  /* 0x00000008c4847237 */ /* 0x040ff00000445c84 */
[C---:B------:R-:W-:Y:S08]  /*2130*/  IMMA.16832.S8.S8.SAT R136, R196.reuse.ROW, R12.COL, R136 ;  /* 0x0000000cc4887237 */ /* 0x040ff00000445c88 */
[C---:B------:R-:W-:Y:S08]  /*2140*/  IMMA.16832.S8.S8.SAT R168, R196.reuse.ROW, R28.COL, R168 ;  /* 0x0000001cc4a87237 */ /* 0x040ff00000445ca8 */
[----:B------:R-:W-:Y:S08]  /*2150*/  IMMA.16832.S8.S8.SAT R164, R196.ROW, R32.COL, R164 ;  /* 0x00000020c4a47237 */ /* 0x000ff00000445ca4 */
[-C--:B------:R-:W-:Y:S08]  /*2160*/  IMMA.16832.S8.S8.SAT R48, R192.ROW, R28.reuse.COL, R48 ;  /* 0x0000001cc0307237 */ /* 0x080ff00000445c30 */
[----:B------:R-:W-:Y:S07]  /*2170*/  IMMA.16832.S8.S8.SAT R120, R180.ROW, R28.COL, R120 ;  /* 0x0000001cb4787237 */ /* 0x000fee0000445c78 */
[----:B------:R-:W-:Y:S01]  /*2180*/  IADD3 R29, R245, UR12, RZ ;  /* 0x0000000cf51d7c10 */ /* 0x000fe2000fffe0ff */
[----:B-1----:R-:W-:Y:S01]  /*2190*/  IMMA.16832.S8.S8.SAT R148, R176.ROW, R18.COL, R148 ;  /* 0x00000012b0947237 */ /* 0x002fe20000445c94 */
[----:B------:R-:W-:-:S07]  /*21a0*/  IMAD.U32 R28, RZ, RZ, UR8 ;  /* 0x00000008ff1c7e24 */ /* 0x000fce000f8e00ff */
[-C--:B----4-:R-:W-:Y:S08]  /*21b0*/  IMMA.16832.S8.S8.SAT R36, R172.ROW, R18.reuse.COL, R36 ;  /* 0x00000012ac247237 */ /* 0x090ff00000445c24 */
[-C--:B------:R-:W-:Y:S08]  /*21c0*/  IMMA.16832.S8.S8.SAT R68, R84.ROW, R18.reuse.COL, R68 ;  /* 0x0000001254447237 */ /* 0x080ff00000445c44 */
[----:B--2---:R-:W-:Y:S07]  /*21d0*/  IMMA.16832.S8.S8.SAT R188, R92.ROW, R18.COL, R108 ;  /* 0x000000125cbc7237 */ /* 0x004fee0000445c6c */
[----:B------:R-:W-:Y:S01]  /*21e0*/  IADD3 R18, P1, R2, UR6, RZ ;  /* 0x0000000602127c10 */ /* 0x000fe2000ff3e0ff */
[----:B------:R-:W-:Y:S03]  /*21f0*/  IMMA.16832.S8.S8.SAT R152, R176.ROW, R22.COL, R152 ;  /* 0x00000016b0987237 */ /* 0x000fe60000445c98 */
[----:B------:R-:W-:Y:S01]  /*2200*/  IADD3.X R19, R0, UR7, RZ, P1, !PT ;  /* 0x0000000700137c10 */ /* 0x000fe20008ffe4ff */
[----:B------:R-:W-:Y:S01]  /*2210*/  BAR.SYNC.DEFER_BLOCKING 0x0 ;  /* 0x0000000000007b1d */ /* 0x000fe20000010000 */
[----:B------:R-:W-:-:S03]  /*2220*/  IADD3 R16, P1, R202, UR6, RZ ;  /* 0x00000006ca107c10 */ /* 0x000fc6000ff3e0ff */
[----:B------:R-:W-:Y:S01]  /*2230*/  IMMA.16832.S8.S8.SAT R40, R172.ROW, R22.COL, R40 ;  /* 0x00000016ac287237 */ /* 0x000fe20000445c28 */
[----:B------:R-:W-:Y:S02]  /*2240*/  IADD3.X R17, R201, UR7, RZ, P1, !PT ;  /* 0x00000007c9117c10 */ /* 0x000fe40008ffe4ff */
[----:B------:R-:W-:-:S04]  /*2250*/  IADD3 R24, P1, R206, UR6, RZ ;  /* 0x00000006ce187c10 */ /* 0x000fc8000ff3e0ff */
[----:B------:R-:W-:Y:S01]  /*2260*/  IADD3.X R25, R205, UR7, RZ, P1, !PT ;  /* 0x00000007cd197c10 */ /* 0x000fe20008ffe4ff */
[-C--:B------:R-:W-:Y:S08]  /*2270*/  IMMA.16832.S8.S8.SAT R72, R84.ROW, R22.reuse.COL, R72 ;  /* 0x0000001654487237 */ /* 0x080ff00000445c48 */
[----:B------:R-:W-:Y:S01]  /*2280*/  IMMA.16832.S8.S8.SAT R184, R92.ROW, R22.COL, R112 ;  /* 0x000000165cb87237 */ /* 0x000fe20000445c70 */
[----:B------:R-:W-:Y:S01]  /*2290*/  @!PT LDS RZ, [RZ] ;  /* 0x00000000fffff984 */ /* 0x000fe20000000800 */
[----:B------:R-:W-:Y:S01]  /*22a0*/  @!PT LDS RZ, [RZ] ;  /* 0x00000000fffff984 */ /* 0x000fe20000000800 */
[----:B------:R-:W-:Y:S01]  /*22b0*/  @!PT LDS RZ, [RZ] ;  /* 0x00000000fffff984 */ /* 0x000fe20000000800 */
[----:B------:R1:W-:Y:S06]  /*22c0*/  LDGSTS.E.BYPASS.128 [R29], [R18.64], !P0 ;  /* 0x00000000121d7fae */ /* 0x0003ec000c101c4e */
[----:B------:R-:W-:Y:S01]  /*22d0*/  IADD3 R22, P2, R204, UR6, RZ ;  /* 0x00000006cc167c10 */ /* 0x000fe2000ff5e0ff */
[----:B------:R-:W-:Y:S01]  /*22e0*/  IMMA.16832.S8.S8.SAT R96, R180.ROW, R4.COL, R96 ;  /* 0x00000004b4607237 */ /* 0x000fe20000445c60 */
[----:B------:R2:W-:Y:S02]  /*22f0*/  LDGSTS.E.BYPASS.128 [R29+0x1000], [R20.64], !P0 ;  /* 0x01000000141d7fae */ /* 0x0005e4000c101c4e */
[----:B------:R-:W-:-:S02]  /*2300*/  IADD3.X R23, R203, UR7, RZ, P2, !PT ;  /* 0x00000007cb177c10 */ /* 0x000fc400097fe4ff */
[----:B------:R3:W-:Y:S03]  /*2310*/  LDGSTS.E.BYPASS.128 [R29+0x2000], [R16.64], !P0 ;  /* 0x02000000101d7fae */ /* 0x0007e6000c101c4e */
[C---:B------:R-:W-:Y:S01]  /*2320*/  IMMA.16832.S8.S8.SAT R100, R180.reuse.ROW, R8.COL, R100 ;  /* 0x00000008b4647237 */ /* 0x040fe20000445c64 */
[----:B-1----:R-:W-:Y:S01]  /*2330*/  IADD3 R18, P1, R210, UR6, RZ ;  /* 0x00000006d2127c10 */ /* 0x002fe2000ff3e0ff */
[----:B------:R1:W-:Y:S03]  /*2340*/  LDGSTS.E.BYPASS.128 [R29+0x3000], [R22.64], !P0 ;  /* 0x03000000161d7fae */ /* 0x0003e6000c101c4e */
[----:B------:R-:W-:Y:S01]  /*2350*/  IADD3.X R19, R209, UR7, RZ, P1, !PT ;  /* 0x00000007d1137c10 */ /* 0x000fe20008ffe4ff */
[----:B------:R-:W0:Y:S02]  /*2360*/  LDGDEPBAR ;  /* 0x00000000000079af */ /* 0x000e240000000000 */
[----:B------:R-:W-:Y:S01]  /*2370*/  IMMA.16832.S8.S8.SAT R104, R180.ROW, R12.COL, R104 ;  /* 0x0000000cb4687237 */ /* 0x000fe20000445c68 */
[----:B---3--:R-:W-:-:S04]  /*2380*/  IADD3 R16, P1, R214, UR6, RZ ;  /* 0x00000006d6107c10 */ /* 0x008fc8000ff3e0ff */
[----:B------:R-:W-:-:S03]  /*2390*/  IADD3.X R17, R213, UR7, RZ, P1, !PT ;  /* 0x00000007d5117c10 */ /* 0x000fc60008ffe4ff */
[----:B------:R-:W-:Y:S08]  /*23a0*/  IMMA.16832.S8.S8.SAT R124, R180.ROW, R32.COL, R124 ;  /* 0x00000020b47c7237 */ /* 0x000ff00000445c7c */
[-C--:B------:R-:W-:Y:S08]  /*23b0*/  IMMA.16832.S8.S8.SAT R160, R176.ROW, R26.reuse.COL, R160 ;  /* 0x0000001ab0a07237 */ /* 0x080ff00000445ca0 */
[-C--:B------:R-:W-:Y:S08]  /*23c0*/  IMMA.16832.S8.S8.SAT R44, R172.ROW, R26.reuse.COL, R44 ;  /* 0x0000001aac2c7237 */ /* 0x080ff00000445c2c */
[-C--:B------:R-:W-:Y:S08]  /*23d0*/  IMMA.16832.S8.S8.SAT R76, R84.ROW, R26.reuse.COL, R76 ;  /* 0x0000001a544c7237 */ /* 0x080ff00000445c4c */
[----:B------:R-:W-:Y:S07]  /*23e0*/  IMMA.16832.S8.S8.SAT R180, R92.ROW, R26.COL, R116 ;  /* 0x0000001a5cb47237 */ /* 0x000fee0000445c74 */
[----:B------:R-:W-:Y:S01]  /*23f0*/  IADD3 R26, P2, R208, UR6, RZ ;  /* 0x00000006d01a7c10 */ /* 0x000fe2000ff5e0ff */
[----:B------:R-:W-:Y:S03]  /*2400*/  IMMA.16832.S8.S8.SAT R128, R176.ROW, R6.COL, R128 ;  /* 0x00000006b0807237 */ /* 0x000fe60000445c80 */
[----:B------:R-:W-:-:S02]  /*2410*/  IADD3.X R27, R207, UR7, RZ, P2, !PT ;  /* 0x00000007cf1b7c10 */ /* 0x000fc400097fe4ff */
[----:B--2---:R-:W-:-:S03]  /*2420*/  IADD3 R20, P2, R212, UR6, RZ ;  /* 0x00000006d4147c10 */ /* 0x004fc6000ff5e0ff */
[----:B------:R-:W-:Y:S01]  /*2430*/  IMMA.16832.S8.S8.SAT R132, R176.ROW, R10.COL, R132 ;  /* 0x0000000ab0847237 */ /* 0x000fe20000445c84 */
[----:B------:R-:W-:Y:S02]  /*2440*/  IADD3.X R21, R211, UR7, RZ, P2, !PT ;  /* 0x00000007d3157c10 */ /* 0x000fe400097fe4ff */
[----:B-1----:R-:W-:-:S04]  /*2450*/  IADD3 R22, P2, R216, UR6, RZ ;  /* 0x00000006d8167c10 */ /* 0x002fc8000ff5e0ff */
[----:B------:R-:W-:Y:S01]  /*2460*/  IADD3.X R23, R215, UR7, RZ, P2, !PT ;  /* 0x00000007d7177c10 */ /* 0x000fe200097fe4ff */
[C---:B------:R-:W-:Y:S08]  /*2470*/  IMMA.16832.S8.S8.SAT R136, R176.reuse.ROW, R14.COL, R136 ;  /* 0x0000000eb0887237 */ /* 0x040ff00000445c88 */
[C---:B------:R-:W-:Y:S08]  /*2480*/  IMMA.16832.S8.S8.SAT R168, R176.reuse.ROW, R30.COL, R168 ;  /* 0x0000001eb0a87237 */ /* 0x040ff00000445ca8 */
[----:B------:R-:W-:Y:S08]  /*2490*/  IMMA.16832.S8.S8.SAT R164, R176.ROW, R34.COL, R164 ;  /* 0x00000022b0a47237 */ /* 0x000ff00000445ca4 */
[-C--:B------:R-:W-:Y:S08]  /*24a0*/  IMMA.16832.S8.S8.SAT R48, R172.ROW, R30.reuse.COL, R48 ;  /* 0x0000001eac307237 */ /* 0x080ff00000445c30 */
[-C--:B------:R-:W-:Y:S08]  /*24b0*/  IMMA.16832.S8.S8.SAT R80, R84.ROW, R30.reuse.COL, R80 ;  /* 0x0000001e54507237 */ /* 0x080ff00000445c50 */
[----:B------:R-:W-:Y:S07]  /*24c0*/  IMMA.16832.S8.S8.SAT R176, R92.ROW, R30.COL, R120 ;  /* 0x0000001e5cb07237 */ /* 0x000fee0000445c78 */
[----:B------:R-:W-:Y:S01]  /*24d0*/  IMAD R31, R28, 0x8000, R245 ;  /* 0x000080001c1f7824 */ /* 0x000fe200078e02f5 */
[----:B------:R-:W-:Y:S01]  /*24e0*/  IADD3 R28, P1, R218, UR6, RZ ;  /* 0x00000006da1c7c10 */ /* 0x000fe2000ff3e0ff */
[----:B------:R-:W-:Y:S03]  /*24f0*/  IMMA.16832.S8.S8.SAT R156, R192.ROW, R4.COL, R156 ;  /* 0x00000004c09c7237 */ /* 0x000fe60000445c9c */
[----:B------:R1:W-:Y:S01]  /*2500*/  LDGSTS.E.BYPASS.128 [R31], [R24.64], !P0 ;  /* 0x00000000181f7fae */ /* 0x0003e2000c101c4e */
[----:B------:R-:W-:-:S03]  /*2510*/  IADD3.X R29, R217, UR7, RZ, P1, !PT ;  /* 0x00000007d91d7c10 */ /* 0x000fc60008ffe4ff */
[----:B------:R2:W-:Y:S01]  /*2520*/  LDGSTS.E.BYPASS.128 [R31+0x1000], [R26.64], !P0 ;  /* 0x010000001a1f7fae */ /* 0x0005e2000c101c4e */
[----:B------:R-:W-:Y:S03]  /*2530*/  IMMA.16832.S8.S8.SAT R144, R192.ROW, R8.COL, R144 ;  /* 0x00000008c0907237 */ /* 0x000fe60000445c90 */
[----:B------:R2:W-:Y:S01]  /*2540*/  LDGSTS.E.BYPASS.128 [R31+0x2000], [R18.64], !P0 ;  /* 0x02000000121f7fae */ /* 0x0005e2000c101c4e */
[----:B-1----:R-:W-:Y:S01]  /*2550*/  IADD3 R24, P3, R220, UR6, RZ ;  /* 0x00000006dc187c10 */ /* 0x002fe2000ff7e0ff */
[----:B------:R-:W-:-:S03]  /*2560*/  UIADD3 UR6, UP0, UR6, 0x80, URZ ;  /* 0x0000008006067890 */ /* 0x000fc6000ff1e03f */
[C---:B------:R-:W-:Y:S01]  /*2570*/  IMMA.16832.S8.S8.SAT R140, R192.reuse.ROW, R12.COL, R140 ;  /* 0x0000000cc08c7237 */ /* 0x040fe20000445c8c */
[----:B------:R2:W-:Y:S01]  /*2580*/  LDGSTS.E.BYPASS.128 [R31+0x3000], [R20.64], !P0 ;  /* 0x03000000141f7fae */ /* 0x0005e2000c101c4e */
[----:B------:R-:W-:Y:S01]  /*2590*/  IADD3.X R25, R219, UR7, RZ, P3, !PT ;  /* 0x00000007db197c10 */ /* 0x000fe20009ffe4ff */
[----:B------:R-:W-:Y:S02]  /*25a0*/  UIADD3.X UR7, URZ, UR7, URZ, UP0, !UPT ;  /* 0x000000073f077290 */ /* 0x000fe400087fe43f */
[----:B------:R-:W-:Y:S01]  /*25b0*/  UISETP.NE.U32.AND UP0, UPT, UR6, 0xc00, UPT ;  /* 0x00000c000600788c */ /* 0x000fe2000bf05070 */
[----:B------:R2:W-:Y:S02]  /*25c0*/  LDGSTS.E.BYPASS.128 [R31+0x4000], [R16.64], !P0 ;  /* 0x04000000101f7fae */ /* 0x0005e4000c101c4e */
[----:B------:R-:W-:Y:S01]  /*25d0*/  IMMA.16832.S8.S8.SAT R52, R192.ROW, R32.COL, R52 ;  /* 0x00000020c0347237 */ /* 0x000fe20000445c34 */
[----:B------:R-:W-:Y:S01]  /*25e0*/  UISETP.NE.AND.EX UP0, UPT, UR7, URZ, UPT, UP0 ;  /* 0x0000003f0700728c */ /* 0x000fe2000bf05300 */
[----:B------:R2:W-:Y:S04]  /*25f0*/  LDGSTS.E.BYPASS.128 [R31+0x5000], [R22.64], !P0 ;  /* 0x05000000161f7fae */ /* 0x0005e8000c101c4e */
[----:B------:R2:W-:Y:S02]  /*2600*/  LDGSTS.E.BYPASS.128 [R31+0x6000], [R28.64], !P0 ;  /* 0x060000001c1f7fae */ /* 0x0005e4000c101c4e */
[----:B------:R-:W-:Y:S02]  /*2610*/  IMMA.16832.S8.S8.SAT R156, R172.ROW, R6.COL, R156 ;  /* 0x00000006ac9c7237 */ /* 0x000fe40000445c9c */
[----:B------:R2:W-:Y:S01]  /*2620*/  LDGSTS.E.BYPASS.128 [R31+0x7000], [R24.64], !P0 ;  /* 0x07000000181f7fae */ /* 0x0005e2000c101c4e */
[----:B------:R-:W-:-:S03]  /*2630*/  PLOP3.LUT P0, PT, PT, PT, UP0, 0x80, 0x0 ;  /* 0x000000000000781c */ /* 0x000fc60003f0f008 */
[----:B------:R-:W0:Y:S02]  /*2640*/  LDGDEPBAR ;  /* 0x00000000000079af */ /* 0x000e240000000000 */
[C---:B------:R-:W-:Y:S08]  /*2650*/  IMMA.16832.S8.S8.SAT R144, R172.reuse.ROW, R10.COL, R144 ;  /* 0x0000000aac907237 */ /* 0x040ff00000445c90 */
[C---:B------:R-:W-:Y:S08]  /*2660*/  IMMA.16832.S8.S8.SAT R140, R172.reuse.ROW, R14.COL, R140 ;  /* 0x0000000eac8c7237 */ /* 0x040ff00000445c8c */
[----:B------:R-:W-:Y:S08]  /*2670*/  IMMA.16832.S8.S8.SAT R52, R172.ROW, R34.COL, R52 ;  /* 0x00000022ac347237 */ /* 0x000ff00000445c34 */
[C---:B------:R-:W-:Y:S08]  /*2680*/  IMMA.16832.S8.S8.SAT R56, R84.reuse.ROW, R6.COL, R56 ;  /* 0x0000000654387237 */ /* 0x040ff00000445c38 */
[C---:B------:R-:W-:Y:S08]  /*2690*/  IMMA.16832.S8.S8.SAT R60, R84.reuse.ROW, R10.COL, R60 ;  /* 0x0000000a543c7237 */ /* 0x040ff00000445c3c */
[C---:B------:R-:W-:Y:S08]  /*26a0*/  IMMA.16832.S8.S8.SAT R64, R84.reuse.ROW, R14.COL, R64 ;  /* 0x0000000e54407237 */ /* 0x040ff00000445c40 */
[----:B------:R-:W-:Y:S08]  /*26b0*/  IMMA.16832.S8.S8.SAT R84, R84.ROW, R34.COL, R88 ;  /* 0x0000002254547237 */ /* 0x000ff00000445c58 */
[C---:B------:R-:W-:Y:S08]  /*26c0*/  IMMA.16832.S8.S8.SAT R4, R92.reuse.ROW, R6.COL, R96 ;  /* 0x000000065c047237 */ /* 0x040ff00000445c60 */
[C---:B------:R-:W-:Y:S08]  /*26d0*/  IMMA.16832.S8.S8.SAT R8, R92.reuse.ROW, R10.COL, R100 ;  /* 0x0000000a5c087237 */ /* 0x040ff00000445c64 */
[C---:B------:R-:W-:Y:S08]  /*26e0*/  IMMA.16832.S8.S8.SAT R12, R92.reuse.ROW, R14.COL, R104 ;  /* 0x0000000e5c0c7237 */ /* 0x040ff00000445c68 */
[----:B------:R-:W-:Y:S01]  /*26f0*/  IMMA.16832.S8.S8.SAT R172, R92.ROW, R34.COL, R124 ;  /* 0x000000225cac7237 */ /* 0x000fe20000445c7c */
[----:B--2---:R-:W-:Y:S07]  /*2700*/  @P0 BRA `(.L_x_0) ;  /* 0xfffff14000000947 */ /* 0x004fee000383ffff */
[----:B------:R-:W1:Y:S01]  /*2710*/  S2R R17, SR_TID.X ;  /* 0x0000000000117919 */ /* 0x000e620000002100 */
[----:B------:R-:W-:Y:S01]  /*2720*/  IMAD.U32 R103, RZ, RZ, UR11 ;  /* 0x0000000bff677e24 */ /* 0x000fe2000f8e00ff */
[----:B------:R-:W-:-:S04]  /*2730*/  DEPBAR.LE SB0, 0x0 ;  /* 0x000080000000791a */ /* 0x000fc80000000000 */
[C---:B-1----:R-:W-:Y:S01]  /*2740*/  IMAD.SHL.U32 R0, R17.reuse, 0x40, RZ ;  /* 0x0000004011007824 */ /* 0x042fe200078e00ff */
[----:B------:R-:W-:Y:S01]  /*2750*/  SHF.R.U32.HI R3, RZ, 0x6, R17 ;  /* 0x00000006ff037819 */ /* 0x000fe20000011611 */
[C---:B------:R-:W-:Y:S01]  /*2760*/  IMAD.SHL.U32 R2, R17.reuse, 0x4, RZ ;  /* 0x0000000411027824 */ /* 0x040fe200078e00ff */
[----:B------:R-:W-:Y:S02]  /*2770*/  LOP3.LUT R16, R17, 0x10, RZ, 0xc0, !PT ;  /* 0x0000001011107812 */ /* 0x000fe400078ec0ff */
[----:B------:R-:W-:Y:S02]  /*2780*/  LOP3.LUT R0, R0, 0x300, RZ, 0xc0, !PT ;  /* 0x0000030000007812 */ /* 0x000fe400078ec0ff */
[----:B------:R-:W-:Y:S02]  /*2790*/  LOP3.LUT R103, R103, 0xfc, R2, 0xf8, !PT ;  /* 0x000000fc67677812 */ /* 0x000fe400078ef802 */
[----:B------:R-:W-:Y:S02]  /*27a0*/  LOP3.LUT R247, R0, 0x6, R247, 0xf8, !PT ;  /* 0x0000000600f77812 */ /* 0x000fe400078ef8f7 */
[----:B------:R-:W-:Y:S01]  /*27b0*/  SGXT.U32 R0, R3, 0x2 ;  /* 0x000000020300781a */ /* 0x000fe20000000000 */
[----:B------:R-:W-:Y:S01]  /*27c0*/  BAR.SYNC.DEFER_BLOCKING 0x0 ;  /* 0x0000000000007b1d */ /* 0x000fe20000010000 */
[----:B------:R-:W-:Y:S01]  /*27d0*/  ISETP.GE.AND P0, PT, R103, 0x3000, PT ;  /* 0x000030006700780c */ /* 0x000fe20003f06270 */
[----:B------:R-:W-:Y:S01]  /*27e0*/  IMAD R247, R16, 0x40, R247 ;  /* 0x0000004010f77824 */ /* 0x000fe200078e02f7 */
[----:B------:R-:W-:-:S02]  /*27f0*/  LOP3.LUT R0, R0, UR10, RZ, 0xfc, !PT ;  /* 0x0000000a00007c12 */ /* 0x000fc4000f8efcff */
[----:B------:R-:W-:Y:S02]  /*2800*/  LOP3.LUT R16, R228, 0x18, RZ, 0xc0, !PT ;  /* 0x00000018e4107812 */ /* 0x000fe400078ec0ff */
[C---:B------:R-:W-:Y:S01]  /*2810*/  LOP3.LUT R3, R0.reuse, 0xc, RZ, 0xfc, !PT ;  /* 0x0000000c00037812 */ /* 0x040fe200078efcff */
[----:B------:R-:W-:Y:S01]  /*2820*/  IMAD R103, R0, 0x3000, R103 ;  /* 0x0000300000677824 */ /* 0x000fe200078e0267 */
[----:B------:R-:W-:Y:S01]  /*2830*/  LOP3.LUT R17, R17, 0x80, RZ, 0xc0, !PT ;  /* 0x0000008011117812 */ /* 0x000fe200078ec0ff */
[----:B------:R-:W-:Y:S01]  /*2840*/  IMAD.IADD R16, R247, 0x1, R16 ;  /* 0x00000001f7107824 */ /* 0x000fe200078e0210 */
[----:B------:R-:W-:Y:S02]  /*2850*/  ISETP.LT.AND P4, PT, R3, 0xe10, !P0 ;  /* 0x00000e100300780c */ /* 0x000fe40004781270 */
[----:B------:R-:W-:Y:S01]  /*2860*/  LOP3.LUT R3, R228, 0x30, RZ, 0xc0, !PT ;  /* 0x00000030e4037812 */ /* 0x000fe200078ec0ff */
[----:B------:R-:W-:Y:S01]  /*2870*/  IMAD R16, R17, 0x20, R16 ;  /* 0x0000002011107824 */ /* 0x000fe200078e0210 */
[----:B------:R-:W-:-:S02]  /*2880*/  LOP3.LUT R2, R2, 0x3fc, RZ, 0xc0, !PT ;  /* 0x000003fc02027812 */ /* 0x000fc400078ec0ff */
[----:B------:R-:W-:Y:S02]  /*2890*/  LOP3.LUT R18, R0, 0x8, RZ, 0xfc, !PT ;  /* 0x0000000800127812 */ /* 0x000fe400078efcff */
[C---:B------:R-:W-:Y:S01]  /*28a0*/  LOP3.LUT R17, R2.reuse, 0x800, RZ, 0xfc, !PT ;  /* 0x0000080002117812 */ /* 0x040fe200078efcff */
[----:B------:R-:W-:Y:S01]  /*28b0*/  IMAD R100, R2, 0x4, R3 ;  /* 0x0000000402647824 */ /* 0x000fe200078e0203 */
[----:B------:R-:W-:Y:S02]  /*28c0*/  LOP3.LUT R19, R0, 0x4, RZ, 0xfc, !PT ;  /* 0x0000000400137812 */ /* 0x000fe400078efcff */
[----:B------:R-:W-:Y:S02]  /*28d0*/  ISETP.LT.AND P5, PT, R18, 0xe10, !P0 ;  /* 0x00000e101200780c */ /* 0x000fe400047a1270 */
[----:B------:R-:W-:Y:S02]  /*28e0*/  LOP3.LUT R3, R2, 0x400, RZ, 0xfc, !PT ;  /* 0x0000040002037812 */ /* 0x000fe400078efcff */
[----:B------:R-:W-:-:S02]  /*28f0*/  LOP3.LUT R18, R0, 0x14, RZ, 0xfc, !PT ;  /* 0x0000001400127812 */ /* 0x000fc400078efcff */
[----:B------:R-:W-:Y:S02]  /*2900*/  SHF.R.U32.HI R17, RZ, 0x4, R17 ;  /* 0x00000004ff117819 */ /* 0x000fe40000011611 */
[----:B------:R-:W-:Y:S02]  /*2910*/  ISETP.LT.AND P6, PT, R19, 0xe10, !P0 ;  /* 0x00000e101300780c */ /* 0x000fe400047c1270 */
[----:B------:R-:W-:Y:S02]  /*2920*/  LOP3.LUT R19, R0, 0x10, RZ, 0xfc, !PT ;  /* 0x0000001000137812 */ /* 0x000fe400078efcff */
[----:B------:R-:W-:Y:S02]  /*2930*/  SHF.R.U32.HI R3, RZ, 0x4, R3 ;  /* 0x00000004ff037819 */ /* 0x000fe40000011603 */
[----:B------:R-:W-:Y:S02]  /*2940*/  ISETP.LT.AND P2, PT, R18, 0xe10, !P0 ;  /* 0x00000e101200780c */ /* 0x000fe40004741270 */
[----:B------:R-:W-:-:S02]  /*2950*/  LOP3.LUT R18, R2, 0xc00, RZ, 0xfc, !PT ;  /* 0x00000c0002127812 */ /* 0x000fc400078efcff */
[----:B------:R-:W-:Y:S02]  /*2960*/  LOP3.LUT R17, R17, 0xb0, RZ, 0xc0, !PT ;  /* 0x000000b011117812 */ /* 0x000fe400078ec0ff */
[----:B------:R-:W-:Y:S02]  /*2970*/  ISETP.LT.AND P3, PT, R19, 0xe10, !P0 ;  /* 0x00000e101300780c */ /* 0x000fe40004761270 */
[----:B------:R-:W-:Y:S01]  /*2980*/  LOP3.LUT R3, R3, 0x70, RZ, 0xc0, !PT ;  /* 0x0000007003037812 */ /* 0x000fe200078ec0ff */
[C---:B------:R-:W-:Y:S01]  /*2990*/  IMAD R98, R2.reuse, 0x4, R17 ;  /* 0x0000000402627824 */ /* 0x040fe200078e0211 */
[C---:B------:R-:W-:Y:S02]  /*29a0*/  LOP3.LUT R19, R2.reuse, 0x1000, RZ, 0xfc, !PT ;  /* 0x0000100002137812 */ /* 0x040fe400078efcff */
[----:B------:R-:W-:Y:S01]  /*29b0*/  SHF.R.U32.HI R18, RZ, 0x4, R18 ;  /* 0x00000004ff127819 */ /* 0x000fe20000011612 */
[----:B------:R-:W-:Y:S01]  /*29c0*/  IMAD R101, R2, 0x4, R3 ;  /* 0x0000000402657824 */ /* 0x000fe200078e0203 */
[----:B------:R-:W-:-:S02]  /*29d0*/  IADD3 R17, R16, 0x800, RZ ;  /* 0x0000080010117810 */ /* 0x000fc40007ffe0ff */
[----:B------:R-:W-:Y:S02]  /*29e0*/  SHF.R.U32.HI R20, RZ, 0x4, R19 ;  /* 0x00000004ff147819 */ /* 0x000fe40000011613 */
[----:B------:R-:W-:Y:S02]  /*29f0*/  LOP3.LUT R19, R18, 0xf0, RZ, 0xc0, !PT ;  /* 0x000000f012137812 */ /* 0x000fe400078ec0ff */
[----:B------:R-:W-:Y:S02]  /*2a00*/  SHF.R.U32.HI R3, RZ, 0x4, R16 ;  /* 0x00000004ff037819 */ /* 0x000fe40000011610 */
[----:B------:R-:W-:Y:S01]  /*2a10*/  SHF.R.U32.HI R18, RZ, 0x4, R17 ;  /* 0x00000004ff127819 */ /* 0x000fe20000011611 */
[----:B------:R-:W-:Y:S01]  /*2a20*/  IMAD R96, R2, 0x4, R19 ;  /* 0x0000000402607824 */ /* 0x000fe200078e0213 */
[----:B------:R-:W-:Y:S02]  /*2a30*/  LOP3.LUT R17, R3, 0x1fc, RZ, 0xc0, !PT ;  /* 0x000001fc03117812 */ /* 0x000fe400078ec0ff */
[----:B------:R-:W-:-:S02]  /*2a40*/  LOP3.LUT R19, R18, 0xffffffc, RZ, 0xc0, !PT ;  /* 0x0ffffffc12137812 */ /* 0x000fc400078ec0ff */
[----:B------:R-:W-:Y:S01]  /*2a50*/  LOP3.LUT R21, R2, 0x1400, RZ, 0xfc, !PT ;  /* 0x0000140002157812 */ /* 0x000fe200078efcff */
[----:B------:R-:W-:Y:S01]  /*2a60*/  IMAD R102, R16, 0x4, R17 ;  /* 0x0000000410667824 */ /* 0x000fe200078e0211 */
[----:B------:R-:W-:Y:S01]  /*2a70*/  LOP3.LUT R17, R18, 0xffffff0, RZ, 0xc0, !PT ;  /* 0x0ffffff012117812 */ /* 0x000fe200078ec0ff */
[----:B------:R-:W-:Y:S01]  /*2a80*/  IMAD R192, R16, 0x4, R19 ;  /* 0x0000000410c07824 */ /* 0x000fe200078e0213 */
[----:B------:R-:W-:Y:S02]  /*2a90*/  LOP3.LUT R22, R2, 0x1800, RZ, 0xfc, !PT ;  /* 0x0000180002167812 */ /* 0x000fe400078efcff */
[----:B------:R-:W-:Y:S01]  /*2aa0*/  STS.64 [R102], R128 ;  /* 0x0000008066007388 */ /* 0x000fe20000000a00 */
[----:B------:R-:W-:Y:S01]  /*2ab0*/  IMAD R193, R16, 0x4, R17 ;  /* 0x0000000410c17824 */ /* 0x000fe200078e0211 */
[----:B------:R-:W-:Y:S02]  /*2ac0*/  LOP3.LUT R23, R2, 0x1c00, RZ, 0xfc, !PT ;  /* 0x00001c0002177812 */ /* 0x000fe400078efcff */
[----:B------:R-:W-:Y:S01]  /*2ad0*/  STS.64 [R192+0x2000], R130 ;  /* 0x00200082c0007388 */ /* 0x000fe20000000a00 */
[----:B------:R-:W-:-:S02]  /*2ae0*/  SHF.R.U32.HI R21, RZ, 0x4, R21 ;  /* 0x00000004ff157819 */ /* 0x000fc40000011615 */
[----:B------:R-:W-:Y:S01]  /*2af0*/  SHF.R.U32.HI R22, RZ, 0x4, R22 ;  /* 0x00000004ff167819 */ /* 0x000fe20000011616 */
[----:B------:R-:W-:Y:S01]  /*2b00*/  STS.64 [R102+0x80], R132 ;  /* 0x0000808466007388 */ /* 0x000fe20000000a00 */
[----:B------:R-:W-:Y:S02]  /*2b10*/  SHF.R.U32.HI R24, RZ, 0x4, R23 ;  /* 0x00000004ff187819 */ /* 0x000fe40000011617 */
[----:B------:R-:W-:Y:S01]  /*2b20*/  LOP3.LUT R99, R20, 0x130, RZ, 0xc0, !PT ;  /* 0x0000013014637812 */ /* 0x000fe200078ec0ff */
[----:B------:R-:W-:Y:S01]  /*2b30*/  STS.64 [R192+0x2080], R134 ;  /* 0x00208086c0007388 */ /* 0x000fe20000000a00 */
[----:B------:R-:W-:Y:S02]  /*2b40*/  LOP3.LUT R21, R21, 0x170, RZ, 0xc0, !PT ;  /* 0x0000017015157812 */ /* 0x000fe400078ec0ff */
[----:B------:R-:W-:Y:S01]  /*2b50*/  LOP3.LUT R23, R22, 0x1b0, RZ, 0xc0, !PT ;  /* 0x000001b016177812 */ /* 0x000fe200078ec0ff */
[----:B------:R-:W-:Y:S01]  /*2b60*/  STS.64 [R102+0x100], R136 ;  /* 0x0001008866007388 */ /* 0x000fe20000000a00 */
[----:B------:R-:W-:Y:S01]  /*2b70*/  LOP3.LUT R25, R24, 0x1f0, RZ, 0xc0, !PT ;  /* 0x000001f018197812 */ /* 0x000fe200078ec0ff */
[----:B------:R-:W-:Y:S01]  /*2b80*/  IMAD R99, R2, 0x4, R99 ;  /* 0x0000000402637824 */ /* 0x000fe200078e0263 */
[----:B------:R-:W-:Y:S01]  /*2b90*/  ISETP.LT.AND P1, PT, R0, 0xe10, !P0 ;  /* 0x00000e100000780c */ /* 0x000fe20004721270 */
[----:B------:R-:W-:Y:S01]  /*2ba0*/  STS.64 [R193+0x2100], R138 ;  /* 0x0021008ac1007388 */ /* 0x000fe20000000a00 */
[----:B------:R-:W-:-:S02]  /*2bb0*/  IMAD R97, R2, 0x4, R21 ;  /* 0x0000000402617824 */ /* 0x000fc400078e0215 */
[C---:B------:R-:W-:Y:S01]  /*2bc0*/  IMAD R3, R2.reuse, 0x4, R23 ;  /* 0x0000000402037824 */ /* 0x040fe200078e0217 */
[----:B------:R-:W-:Y:S01]  /*2bd0*/  STS.64 [R102+0x180], R148 ;  /* 0x0001809466007388 */ /* 0x000fe20000000a00 */
[----:B------:R-:W-:-:S03]  /*2be0*/  IMAD R2, R2, 0x4, R25 ;  /* 0x0000000402027824 */ /* 0x000fc600078e0219 */
[----:B------:R-:W-:Y:S04]  /*2bf0*/  STS.64 [R193+0x2180], R150 ;  /* 0x00218096c1007388 */ /* 0x000fe80000000a00 */
        /* <DEDUP_REMOVED lines=8> */
[----:B------:R-:W-:Y:S06]  /*2c80*/  BAR.SYNC.DEFER_BLOCKING 0x0 ;  /* 0x0000000000007b1d */ /* 0x000fec0000010000 */
[----:B------:R-:W1:Y:S04]  /*2c90*/  LDS.128 R132, [R100] ;  /* 0x0000000064847984 */ /* 0x000e680000000c00 */
[----:B------:R-:W2:Y:S04]  /*2ca0*/  LDS.128 R92, [R101+0x1000] ;  /* 0x00100000655c7984 */ /* 0x000ea80000000c00 */
[----:B------:R-:W3:Y:S04]  /*2cb0*/  LDS.128 R88, [R98+0x2000] ;  /* 0x0020000062587984 */ /* 0x000ee80000000c00 */
[----:B------:R-:W4:Y:S04]  /*2cc0*/  LDS.128 R32, [R96+0x3000] ;  /* 0x0030000060207984 */ /* 0x000f280000000c00 */
[----:B------:R-:W1:Y:S04]  /*2cd0*/  LDS.128 R28, [R99+0x4000] ;  /* 0x00400000631c7984 */ /* 0x000e680000000c00 */
[----:B------:R-:W1:Y:S04]  /*2ce0*/  LDS.128 R24, [R97+0x5000] ;  /* 0x0050000061187984 */ /* 0x000e680000000c00 */
[----:B------:R-:W1:Y:S04]  /*2cf0*/  LDS.128 R20, [R3+0x6000] ;  /* 0x0060000003147984 */ /* 0x000e680000000c00 */
[----:B------:R-:W1:Y:S04]  /*2d00*/  LDS.128 R16, [R2+0x7000] ;  /* 0x0070000002107984 */ /* 0x000e680000000c00 */
[----:B------:R-:W-:Y:S06]  /*2d10*/  BAR.SYNC.DEFER_BLOCKING 0x0 ;  /* 0x0000000000007b1d */ /* 0x000fec0000010000 */
[----:B------:R-:W-:Y:S04]  /*2d20*/  STS.64 [R102], R156 ;  /* 0x0000009c66007388 */ /* 0x000fe80000000a00 */
        /* <DEDUP_REMOVED lines=17> */
[----:B------:R-:W1:Y:S04]  /*2e40*/  LDS.128 R124, [R101+0x1000] ;  /* 0x00100000657c7984 */ /* 0x000e680000000c00 */
[----:B------:R-:W1:Y:S04]  /*2e50*/  LDS.128 R112, [R98+0x2000] ;  /* 0x0020000062707984 */ /* 0x000e680000000c00 */
[----:B------:R-:W1:Y:S04]  /*2e60*/  LDS.128 R108, [R96+0x3000] ;  /* 0x00300000606c7984 */ /* 0x000e680000000c00 */
        /* <DEDUP_REMOVED lines=13> */
[----:B------:R1:W-:Y:S04]  /*2f40*/  STS.64 [R102+0x200], R72 ;  /* 0x0002004866007388 */ /* 0x0003e80000000a00 */
[----:B------:R-:W-:Y:S04]  /*2f50*/  STS.64 [R193+0x2200], R74 ;  /* 0x0022004ac1007388 */ /* 0x000fe80000000a00 */
[----:B------:R-:W-:Y:S04]  /*2f60*/  STS.64 [R102+0x280], R76 ;  /* 0x0002804c66007388 */ /* 0x000fe80000000a00 */
[----:B------:R-:W-:Y:S01]  /*2f70*/  STS.64 [R193+0x2280], R78 ;  /* 0x0022804ec1007388 */ /* 0x000fe20000000a00 */
[----:B-1----:R-:W-:-:S03]  /*2f80*/  IADD3 R73, R103, 0x48000, RZ ;  /* 0x0004800067497810 */ /* 0x002fc60007ffe0ff */
        /* <DEDUP_REMOVED lines=14> */
[----:B------:R1:W-:Y:S04]  /*3070*/  STS.64 [R102], R4 ;  /* 0x0000000466007388 */ /* 0x0003e80000000a00 */
[----:B------:R2:W-:Y:S04]  /*3080*/  STS.64 [R192+0x2000], R6 ;  /* 0x00200006c0007388 */ /* 0x0005e80000000a00 */
[----:B------:R3:W-:Y:S04]  /*3090*/  STS.64 [R102+0x80], R8 ;  /* 0x0000800866007388 */ /* 0x0007e80000000a00 */
[----:B------:R4:W-:Y:S01]  /*30a0*/  STS.64 [R192+0x2080], R10 ;  /* 0x0020800ac0007388 */ /* 0x0009e20000000a00 */
[----:B-1----:R-:W-:Y:S01]  /*30b0*/  IMAD.MOV.U32 R4, RZ, RZ, 0x4 ;  /* 0x00000004ff047424 */ /* 0x002fe200078e00ff */
[----:B------:R-:W-:-:S02]  /*30c0*/  LOP3.LUT R5, R0, 0x18, RZ, 0xfc, !PT ;  /* 0x0000001800057812 */ /* 0x000fc400078efcff */
[----:B------:R1:W-:Y:S01]  /*30d0*/  STS.64 [R102+0x100], R12 ;  /* 0x0001000c66007388 */ /* 0x0003e20000000a00 */
[----:B--2---:R-:W-:-:S03]  /*30e0*/  IMAD.WIDE R6, R103, R4, c[0x0][0x170] ;  /* 0x00005c0067067625 */ /* 0x004fc600078e0204 */
[----:B------:R2:W-:Y:S01]  /*30f0*/  STS.64 [R193+0x2100], R14 ;  /* 0x0021000ec1007388 */ /* 0x0005e20000000a00 */
[----:B---3--:R-:W-:-:S03]  /*3100*/  IADD3 R9, R103, 0xc000, RZ ;  /* 0x0000c00067097810 */ /* 0x008fc60007ffe0ff */
[----:B------:R-:W-:Y:S01]  /*3110*/  STS.64 [R102+0x180], R188 ;  /* 0x000180bc66007388 */ /* 0x000fe20000000a00 */
[----:B----4-:R-:W-:Y:S01]  /*3120*/  IADD3 R11, R103, 0x18000, RZ ;  /* 0x00018000670b7810 */ /* 0x010fe20007ffe0ff */
[-C--:B------:R-:W-:Y:S02]  /*3130*/  IMAD.WIDE R8, R9, R4.reuse, c[0x0][0x170] ;  /* 0x00005c0009087625 */ /* 0x080fe400078e0204 */
[----:B------:R-:W-:Y:S01]  /*3140*/  STS.64 [R193+0x2180], R190 ;  /* 0x002180bec1007388 */ /* 0x000fe20000000a00 */
[----:B-1----:R-:W-:Y:S01]  /*3150*/  IADD3 R13, R103, 0x24000, RZ ;  /* 0x00024000670d7810 */ /* 0x002fe20007ffe0ff */
[-C--:B------:R-:W-:Y:S02]  /*3160*/  IMAD.WIDE R10, R11, R4.reuse, c[0x0][0x170] ;  /* 0x00005c000b0a7625 */ /* 0x080fe400078e0204 */
[----:B------:R-:W-:Y:S01]  /*3170*/  STS.64 [R102+0x200], R184 ;  /* 0x000200b866007388 */ /* 0x000fe20000000a00 */
[----:B--2---:R-:W-:Y:S01]  /*3180*/  IADD3 R15, R103, 0x3c000, RZ ;  /* 0x0003c000670f7810 */ /* 0x004fe20007ffe0ff */
[----:B------:R-:W-:Y:S01]  /*3190*/  IMAD.WIDE R12, R13, R4, c[0x0][0x170] ;  /* 0x00005c000d0c7625 */ /* 0x000fe200078e0204 */
[----:B------:R-:W-:Y:S01]  /*31a0*/  LOP3.LUT R14, R0, 0x58, RZ, 0xfc, !PT ;  /* 0x00000058000e7812 */ /* 0x000fe200078efcff */
        /* <DEDUP_REMOVED lines=8> */
[----:B------:R1:W-:Y:S01]  /*3230*/  @P1 STG.E.128 [R6.64], R132 ;  /* 0x0000008406001986 */ /* 0x0003e2000c101d0e */
[----:B------:R-:W-:-:S02]  /*3240*/  ISETP.LT.AND P1, PT, R5, 0xe10, !P0 ;  /* 0x00000e100500780c */ /* 0x000fc40004721270 */
[C---:B------:R-:W-:Y:S01]  /*3250*/  LOP3.LUT R5, R0.reuse, 0x1c, RZ, 0xfc, !PT ;  /* 0x0000001c00057812 */ /* 0x040fe200078efcff */
[----:B------:R2:W-:Y:S03]  /*3260*/  @P6 STG.E.128 [R8.64], R92 ;  /* 0x0000005c08006986 */ /* 0x0005e6000c101d0e */
[----:B------:R-:W-:Y:S01]  /*3270*/  ISETP.LT.AND P6, PT, R5, 0xe10, !P0 ;  /* 0x00000e100500780c */ /* 0x000fe200047c1270 */
[----:B------:R3:W-:Y:S01]  /*3280*/  @P5 STG.E.128 [R10.64], R88 ;  /* 0x000000580a005986 */ /* 0x0007e2000c101d0e */
[----:B------:R-:W-:-:S03]  /*3290*/  LOP3.LUT R5, R0, 0x20, RZ, 0xfc, !PT ;  /* 0x0000002000057812 */ /* 0x000fc600078efcff */
[----:B------:R4:W-:Y:S01]  /*32a0*/  @P4 STG.E.128 [R12.64], R32 ;  /* 0x000000200c004986 */ /* 0x0009e2000c101d0e */
[----:B------:R-:W-:Y:S02]  /*32b0*/  ISETP.LT.AND P5, PT, R5, 0xe10, !P0 ;  /* 0x00000e100500780c */ /* 0x000fe400047a1270 */
[C---:B------:R-:W-:Y:S01]  /*32c0*/  LOP3.LUT R5, R0.reuse, 0x24, RZ, 0xfc, !PT ;  /* 0x0000002400057812 */ /* 0x040fe200078efcff */
[----:B------:R-:W-:Y:S01]  /*32d0*/  LDS.128 R32, [R96+0x3000] ;  /* 0x0030000060207984 */ /* 0x000fe20000000c00 */
[----:B-1----:R-:W-:Y:S02]  /*32e0*/  IADD3 R7, R103, 0x30000, RZ ;  /* 0x0003000067077810 */ /* 0x002fe40007ffe0ff */
[----:B------:R-:W-:Y:S02]  /*32f0*/  ISETP.LT.AND P4, PT, R5, 0xe10, !P0 ;  /* 0x00000e100500780c */ /* 0x000fe40004781270 */
[----:B------:R-:W-:Y:S01]  /*3300*/  LOP3.LUT R5, R0, 0x28, RZ, 0xfc, !PT ;  /* 0x0000002800057812 */ /* 0x000fe200078efcff */
[----:B------:R-:W-:-:S04]  /*3310*/  IMAD.WIDE R6, R7, R4, c[0x0][0x170] ;  /* 0x00005c0007067625 */ /* 0x000fc800078e0204 */
[-C--:B--2---:R-:W-:Y:S01]  /*3320*/  IMAD.WIDE R8, R15, R4.reuse, c[0x0][0x170] ;  /* 0x00005c000f087625 */ /* 0x084fe200078e0204 */
[----:B------:R1:W-:Y:S01]  /*3330*/  @P3 STG.E.128 [R6.64], R28 ;  /* 0x0000001c06003986 */ /* 0x0003e2000c101d0e */
[----:B------:R-:W-:Y:S02]  /*3340*/  ISETP.LT.AND P3, PT, R5, 0xe10, !P0 ;  /* 0x00000e100500780c */ /* 0x000fe40004761270 */
[C---:B------:R-:W-:Y:S01]  /*3350*/  LOP3.LUT R5, R0.reuse, 0x2c, RZ, 0xfc, !PT ;  /* 0x0000002c00057812 */ /* 0x040fe200078efcff */
[-C--:B---3--:R-:W-:Y:S01]  /*3360*/  IMAD.WIDE R10, R73, R4.reuse, c[0x0][0x170] ;  /* 0x00005c00490a7625 */ /* 0x088fe200078e0204 */
[----:B------:R2:W-:Y:S01]  /*3370*/  @P2 STG.E.128 [R8.64], R24 ;  /* 0x0000001808002986 */ /* 0x0005e2000c101d0e */
[----:B----4-:R-:W-:Y:S02]  /*3380*/  IADD3 R13, R103, 0x54000, RZ ;  /* 0x00054000670d7810 */ /* 0x010fe40007ffe0ff */
[----:B------:R-:W-:Y:S01]  /*3390*/  ISETP.LT.AND P2, PT, R5, 0xe10, !P0 ;  /* 0x00000e100500780c */ /* 0x000fe20004741270 */
[----:B------:R3:W-:Y:S01]  /*33a0*/  @P1 STG.E.128 [R10.64], R20 ;  /* 0x000000140a001986 */ /* 0x0007e2000c101d0e */
[----:B------:R-:W-:Y:S01]  /*33b0*/  LOP3.LUT R5, R0, 0x30, RZ, 0xfc, !PT ;  /* 0x0000003000057812 */ /* 0x000fe200078efcff */
[----:B------:R-:W-:Y:S01]  /*33c0*/  IMAD.WIDE R12, R13, R4, c[0x0][0x170] ;  /* 0x00005c000d0c7625 */ /* 0x000fe200078e0204 */
[----:B------:R-:W-:Y:S01]  /*33d0*/  IADD3 R15, R103, 0x60000, RZ ;  /* 0x00060000670f7810 */ /* 0x000fe20007ffe0ff */
[----:B------:R-:W4:Y:S01]  /*33e0*/  LDS.128 R20, [R100] ;  /* 0x0000000064147984 */ /* 0x000f220000000c00 */
[----:B------:R-:W-:-:S02]  /*33f0*/  ISETP.LT.AND P1, PT, R5, 0xe10, !P0 ;  /* 0x00000e100500780c */ /* 0x000fc40004721270 */
[C---:B------:R-:W-:Y:S01]  /*3400*/  LOP3.LUT R5, R0.reuse, 0x34, RZ, 0xfc, !PT ;  /* 0x0000003400057812 */ /* 0x040fe200078efcff */
[----:B------:R3:W-:Y:S01]  /*3410*/  @P6 STG.E.128 [R12.64], R16 ;  /* 0x000000100c006986 */ /* 0x0007e2000c101d0e */
[----:B-1----:R-:W-:Y:S01]  /*3420*/  IADD3 R29, R103, 0x6c000, RZ ;  /* 0x0006c000671d7810 */ /* 0x002fe20007ffe0ff */
[-C--:B------:R-:W-:Y:S01]  /*3430*/  IMAD.WIDE R6, R15, R4.reuse, c[0x0][0x170] ;  /* 0x00005c000f067625 */ /* 0x080fe200078e0204 */
[----:B------:R-:W-:Y:S01]  /*3440*/  ISETP.LT.AND P6, PT, R5, 0xe10, !P0 ;  /* 0x00000e100500780c */ /* 0x000fe200047c1270 */
[----:B------:R-:W1:Y:S01]  /*3450*/  LDS.128 R24, [R101+0x1000] ;  /* 0x0010000065187984 */ /* 0x000e620000000c00 */
[----:B------:R-:W-:Y:S01]  /*3460*/  LOP3.LUT R5, R0, 0x38, RZ, 0xfc, !PT ;  /* 0x0000003800057812 */ /* 0x000fe200078efcff */
[----:B--2---:R-:W-:Y:S01]  /*3470*/  IMAD.WIDE R8, R29, R4, c[0x0][0x170] ;  /* 0x00005c001d087625 */ /* 0x004fe200078e0204 */
[----:B------:R-:W-:Y:S01]  /*3480*/  IADD3 R15, R103, 0x84000, RZ ;  /* 0x00084000670f7810 */ /* 0x000fe20007ffe0ff */
[----:B------:R2:W-:Y:S01]  /*3490*/  @P5 STG.E.128 [R6.64], R128 ;  /* 0x0000008006005986 */ /* 0x0005e2000c101d0e */
[----:B------:R-:W-:-:S02]  /*34a0*/  ISETP.LT.AND P5, PT, R5, 0xe10, !P0 ;  /* 0x00000e100500780c */ /* 0x000fc400047a1270 */
[----:B---3--:R-:W-:Y:S01]  /*34b0*/  IADD3 R11, R103, 0x78000, RZ ;  /* 0x00078000670b7810 */ /* 0x008fe20007ffe0ff */
[----:B------:R3:W-:Y:S01]  /*34c0*/  @P4 STG.E.128 [R8.64], R124 ;  /* 0x0000007c08004986 */ /* 0x0007e2000c101d0e */
[----:B------:R-:W-:-:S03]  /*34d0*/  LOP3.LUT R5, R0, 0x3c, RZ, 0xfc, !PT ;  /* 0x0000003c00057812 */ /* 0x000fc600078efcff */
[-C--:B------:R-:W-:Y:S01]  /*34e0*/  IMAD.WIDE R10, R11, R4.reuse, c[0x0][0x170] ;  /* 0x00005c000b0a7625 */ /* 0x080fe200078e0204 */
[----:B------:R-:W-:Y:S01]  /*34f0*/  ISETP.LT.AND P4, PT, R5, 0xe10, !P0 ;  /* 0x00000e100500780c */ /* 0x000fe20004781270 */
[----:B------:R-:W1:Y:S01]  /*3500*/  LDS.128 R28, [R98+0x2000] ;  /* 0x00200000621c7984 */ /* 0x000e620000000c00 */
[C---:B------:R-:W-:Y:S01]  /*3510*/  LOP3.LUT R5, R0.reuse, 0x40, RZ, 0xfc, !PT ;  /* 0x0000004000057812 */ /* 0x040fe200078efcff */
[-C--:B------:R-:W-:Y:S01]  /*3520*/  IMAD.WIDE R12, R15, R4.reuse, c[0x0][0x170] ;  /* 0x00005c000f0c7625 */ /* 0x080fe200078e0204 */
[----:B------:R-:W-:Y:S01]  /*3530*/  IADD3 R17, R103, 0x90000, RZ ;  /* 0x0009000067117810 */ /* 0x000fe20007ffe0ff */
[----:B------:R4:W-:Y:S01]  /*3540*/  @P3 STG.E.128 [R10.64], R112 ;  /* 0x000000700a003986 */ /* 0x0009e2000c101d0e */
[----:B------:R-:W-:Y:S02]  /*3550*/  ISETP.LT.AND P3, PT, R5, 0xe10, !P0 ;  /* 0x00000e100500780c */ /* 0x000fe40004761270 */
[----:B------:R-:W-:Y:S01]  /*3560*/  LOP3.LUT R5, R0, 0x44, RZ, 0xfc, !PT ;  /* 0x0000004400057812 */ /* 0x000fe200078efcff */
[----:B--2---:R-:W-:Y:S01]  /*3570*/  IMAD.WIDE R6, R17, R4, c[0x0][0x170] ;  /* 0x00005c0011067625 */ /* 0x004fe200078e0204 */
[----:B------:R2:W-:Y:S01]  /*3580*/  @P2 STG.E.128 [R12.64], R108 ;  /* 0x0000006c0c002986 */ /* 0x0005e2000c101d0e */
[----:B------:R-:W-:-:S02]  /*3590*/  IADD3 R15, R103, 0xa8000, RZ ;  /* 0x000a8000670f7810 */ /* 0x000fc40007ffe0ff */
[----:B---3--:R-:W-:Y:S01]  /*35a0*/  IADD3 R9, R103, 0x9c000, RZ ;  /* 0x0009c00067097810 */ /* 0x008fe20007ffe0ff */
[----:B------:R3:W-:Y:S01]  /*35b0*/  @P1 STG.E.128 [R6.64], R104 ;  /* 0x0000006806001986 */ /* 0x0007e2000c101d0e */
[----:B------:R-:W-:Y:S02]  /*35c0*/  ISETP.LT.AND P2, PT, R5, 0xe10, !P0 ;  /* 0x00000e100500780c */ /* 0x000fe40004741270 */
[C---:B------:R-:W-:Y:S01]  /*35d0*/  LOP3.LUT R5, R0.reuse, 0x48, RZ, 0xfc, !PT ;  /* 0x0000004800057812 */ /* 0x040fe200078efcff */
[-C--:B------:R-:W-:Y:S01]  /*35e0*/  IMAD.WIDE R8, R9, R4.reuse, c[0x0][0x170] ;  /* 0x00005c0009087625 */ /* 0x080fe200078e0204 */
[----:B------:R-:W-:Y:S02]  /*35f0*/  IADD3 R17, R103, 0xb4000, RZ ;  /* 0x000b400067117810 */ /* 0x000fe40007ffe0ff */
[----:B------:R-:W-:Y:S02]  /*3600*/  ISETP.LT.AND P1, PT, R5, 0xe10, !P0 ;  /* 0x00000e100500780c */ /* 0x000fe40004721270 */
[----:B------:R-:W-:Y:S01]  /*3610*/  LOP3.LUT R5, R0, 0x4c, RZ, 0xfc, !PT ;  /* 0x0000004c00057812 */ /* 0x000fe200078efcff */
[----:B----4-:R-:W-:Y:S01]  /*3620*/  IMAD.WIDE R10, R15, R4, c[0x0][0x170] ;  /* 0x00005c000f0a7625 */ /* 0x010fe200078e0204 */
[----:B------:R4:W-:Y:S01]  /*3630*/  @P6 STG.E.128 [R8.64], R44 ;  /* 0x0000002c08006986 */ /* 0x0009e2000c101d0e */
[----:B------:R-:W-:-:S02]  /*3640*/  IADD3 R15, R103, 0xcc000, RZ ;  /* 0x000cc000670f7810 */ /* 0x000fc40007ffe0ff */
[----:B------:R-:W-:Y:S01]  /*3650*/  ISETP.LT.AND P6, PT, R5, 0xe10, !P0 ;  /* 0x00000e100500780c */ /* 0x000fe200047c1270 */
[-C--:B--2---:R-:W-:Y:S01]  /*3660*/  IMAD.WIDE R12, R17, R4.reuse, c[0x0][0x170] ;  /* 0x00005c00110c7625 */ /* 0x084fe200078e0204 */
[C---:B------:R-:W-:Y:S01]  /*3670*/  LOP3.LUT R5, R0.reuse, 0x50, RZ, 0xfc, !PT ;  /* 0x0000005000057812 */ /* 0x040fe200078efcff */
[----:B------:R2:W-:Y:S01]  /*3680*/  @P5 STG.E.128 [R10.64], R40 ;  /* 0x000000280a005986 */ /* 0x0005e2000c101d0e */
[----:B---3--:R-:W-:Y:S02]  /*3690*/  IADD3 R7, R103, 0xc0000, RZ ;  /* 0x000c000067077810 */ /* 0x008fe40007ffe0ff */
[----:B------:R-:W-:Y:S01]  /*36a0*/  ISETP.LT.AND P5, PT, R5, 0xe10, !P0 ;  /* 0x00000e100500780c */ /* 0x000fe200047a1270 */
[----:B------:R3:W-:Y:S01]  /*36b0*/  @P4 STG.E.128 [R12.64], R36 ;  /* 0x000000240c004986 */ /* 0x0007e2000c101d0e */
[----:B------:R-:W-:Y:S01]  /*36c0*/  LOP3.LUT R5, R0, 0x54, RZ, 0xfc, !PT ;  /* 0x0000005400057812 */ /* 0x000fe200078efcff */
[----:B------:R-:W-:Y:S01]  /*36d0*/  IMAD.WIDE R6, R7, R4, c[0x0][0x170] ;  /* 0x00005c0007067625 */ /* 0x000fe200078e0204 */
[----:B------:R-:W-:Y:S01]  /*36e0*/  IADD3 R17, R103, 0x168000, RZ ;  /* 0x0016800067117810 */ /* 0x000fe20007ffe0ff */
[----:B------:R-:W1:Y:S01]  /*36f0*/  LDS.128 R36, [R99+0x4000] ;  /* 0x0040000063247984 */ /* 0x000e620000000c00 */
[----:B------:R-:W-:-:S02]  /*3700*/  ISETP.LT.AND P4, PT, R5, 0xe10, !P0 ;  /* 0x00000e100500780c */ /* 0x000fc40004781270 */
[----:B------:R-:W-:Y:S01]  /*3710*/  LOP3.LUT R5, R0, 0x5c, RZ, 0xfc, !PT ;  /* 0x0000005c00057812 */ /* 0x000fe200078efcff */
[-C--:B----4-:R-:W-:Y:S01]  /*3720*/  IMAD.WIDE R8, R15, R4.reuse, c[0x0][0x170] ;  /* 0x00005c000f087625 */ /* 0x090fe200078e0204 */
[----:B------:R4:W-:Y:S01]  /*3730*/  @P3 STG.E.128 [R6.64], R120 ;  /* 0x0000007806003986 */ /* 0x0009e2000c101d0e */
[----:B------:R-:W-:Y:S02]  /*3740*/  ISETP.LT.AND P3, PT, R14, 0xe10, !P0 ;  /* 0x00000e100e00780c */ /* 0x000fe40004761270 */
[----:B------:R-:W-:Y:S01]  /*3750*/  IADD3 R15, R103, 0x12c000, RZ ;  /* 0x0012c000670f7810 */ /* 0x000fe20007ffe0ff */
[----:B------:R4:W-:Y:S01]  /*3760*/  @P2 STG.E.128 [R8.64], R116 ;  /* 0x0000007408002986 */ /* 0x0009e2000c101d0e */
[----:B------:R-:W-:Y:S01]  /*3770*/  ISETP.LT.AND P2, PT, R5, 0xe10, !P0 ;  /* 0x00000e100500780c */ /* 0x000fe20004741270 */
[----:B------:R-:W-:Y:S01]  /*3780*/  IMAD.WIDE R16, R17, R4, c[0x0][0x170] ;  /* 0x00005c0011107625 */ /* 0x000fe200078e0204 */
[C---:B--2---:R-:W-:Y:S01]  /*3790*/  IADD3 R11, R103.reuse, 0xd8000, RZ ;  /* 0x000d8000670b7810 */ /* 0x044fe20007ffe0ff */
[----:B------:R-:W2:Y:S01]  /*37a0*/  LDS.128 R40, [R97+0x5000] ;  /* 0x0050000061287984 */ /* 0x000ea20000000c00 */
[----:B------:R-:W-:-:S02]  /*37b0*/  IADD3 R5, R103, 0xe4000, RZ ;  /* 0x000e400067057810 */ /* 0x000fc40007ffe0ff */
[----:B---3--:R-:W-:Y:S01]  /*37c0*/  IADD3 R13, R103, 0xf0000, RZ ;  /* 0x000f0000670d7810 */ /* 0x008fe20007ffe0ff */
[----:B------:R3:W1:Y:S01]  /*37d0*/  LDS.128 R44, [R3+0x6000] ;  /* 0x00600000032c7984 */ /* 0x0006620000000c00 */
[----:B------:R-:W-:Y:S01]  /*37e0*/  IMAD.WIDE R10, R11, R4, c[0x0][0x170] ;  /* 0x00005c000b0a7625 */ /* 0x000fe200078e0204 */
[----:B------:R-:W-:-:S03]  /*37f0*/  LOP3.LUT R12, R0, 0x60, RZ, 0xfc, !PT ;  /* 0x00000060000c7812 */ /* 0x000fc600078efcff */
[-C--:B----4-:R-:W-:Y:S01]  /*3800*/  IMAD.WIDE R6, R5, R4.reuse, c[0x0][0x170] ;  /* 0x00005c0005067625 */ /* 0x090fe200078e0204 */
[----:B------:R-:W-:Y:S01]  /*3810*/  LOP3.LUT R5, R0, 0x64, RZ, 0xfc, !PT ;  /* 0x0000006400057812 */ /* 0x000fe200078efcff */
[----:B------:R4:W-:Y:S01]  /*3820*/  @P1 STG.E.128 [R10.64], R68 ;  /* 0x000000440a001986 */ /* 0x0009e2000c101d0e */
[----:B------:R-:W-:Y:S01]  /*3830*/  ISETP.LT.AND P1, PT, R12, 0xe10, !P0 ;  /* 0x00000e100c00780c */ /* 0x000fe20004721270 */
[----:B------:R-:W-:Y:S01]  /*3840*/  IMAD.WIDE R8, R13, R4, c[0x0][0x170] ;  /* 0x00005c000d087625 */ /* 0x000fe200078e0204 */
[----:B------:R-:W-:Y:S01]  /*3850*/  IADD3 R13, R103, 0xfc000, RZ ;  /* 0x000fc000670d7810 */ /* 0x000fe20007ffe0ff */
[----:B------:R4:W-:Y:S01]  /*3860*/  @P6 STG.E.128 [R6.64], R64 ;  /* 0x0000004006006986 */ /* 0x0009e2000c101d0e */
[----:B------:R-:W-:Y:S02]  /*3870*/  ISETP.LT.AND P6, PT, R5, 0xe10, !P0 ;  /* 0x00000e100500780c */ /* 0x000fe400047c1270 */
[C---:B------:R-:W-:Y:S01]  /*3880*/  LOP3.LUT R5, R0.reuse, 0x68, RZ, 0xfc, !PT ;  /* 0x0000006800057812 */ /* 0x040fe200078efcff */
[----:B------:R2:W-:Y:S01]  /*3890*/  @P5 STG.E.128 [R8.64], R60 ;  /* 0x0000003c08005986 */ /* 0x0005e2000c101d0e */
[----:B------:R-:W-:-:S02]  /*38a0*/  LOP3.LUT R12, R0, 0x6c, RZ, 0xfc, !PT ;  /* 0x0000006c000c7812 */ /* 0x000fc400078efcff */
[----:B------:R-:W-:Y:S02]  /*38b0*/  ISETP.LT.AND P5, PT, R5, 0xe10, !P0 ;  /* 0x00000e100500780c */ /* 0x000fe400047a1270 */
[C---:B------:R-:W-:Y:S02]  /*38c0*/  LOP3.LUT R5, R0.reuse, 0x70, RZ, 0xfc, !PT ;  /* 0x0000007000057812 */ /* 0x040fe400078efcff */
[----:B---3--:R-:W-:Y:S02]  /*38d0*/  LOP3.LUT R3, R0, 0x78, RZ, 0xfc, !PT ;  /* 0x0000007800037812 */ /* 0x008fe400078efcff */
[----:B----4-:R-:W-:Y:S01]  /*38e0*/  IADD3 R11, R103, 0x108000, RZ ;  /* 0x00108000670b7810 */ /* 0x010fe20007ffe0ff */
[----:B------:R-:W-:Y:S01]  /*38f0*/  IMAD.WIDE R6, R13, R4, c[0x0][0x170] ;  /* 0x00005c000d067625 */ /* 0x000fe200078e0204 */
[----:B------:R-:W-:-:S03]  /*3900*/  IADD3 R13, R103, 0x114000, RZ ;  /* 0x00114000670d7810 */ /* 0x000fc60007ffe0ff */
[-C--:B--2---:R-:W-:Y:S01]  /*3910*/  IMAD.WIDE R8, R11, R4.reuse, c[0x0][0x170] ;  /* 0x00005c000b087625 */ /* 0x084fe200078e0204 */
[----:B------:R2:W-:Y:S01]  /*3920*/  @P4 STG.E.128 [R6.64], R56 ;  /* 0x0000003806004986 */ /* 0x0005e2000c101d0e */
[----:B------:R-:W-:Y:S02]  /*3930*/  ISETP.LT.AND P4, PT, R12, 0xe10, !P0 ;  /* 0x00000e100c00780c */ /* 0x000fe40004781270 */
[-C--:B------:R-:W-:Y:S01]  /*3940*/  IMAD.WIDE R10, R13, R4.reuse, c[0x0][0x170] ;  /* 0x00005c000d0a7625 */ /* 0x080fe200078e0204 */
[----:B------:R-:W-:Y:S01]  /*3950*/  IADD3 R13, R103, 0x120000, RZ ;  /* 0x00120000670d7810 */ /* 0x000fe20007ffe0ff */
[----:B------:R3:W-:Y:S01]  /*3960*/  @P3 STG.E.128 [R8.64], R48 ;  /* 0x0000003008003986 */ /* 0x0007e2000c101d0e */
[----:B------:R-:W-:Y:S02]  /*3970*/  ISETP.LT.AND P3, PT, R5, 0xe10, !P0 ;  /* 0x00000e100500780c */ /* 0x000fe40004761270 */
[C---:B------:R-:W-:Y:S01]  /*3980*/  LOP3.LUT R5, R0.reuse, 0x74, RZ, 0xfc, !PT ;  /* 0x0000007400057812 */ /* 0x040fe200078efcff */
[----:B------:R-:W-:Y:S01]  /*3990*/  IMAD.WIDE R12, R13, R4, c[0x0][0x170] ;  /* 0x00005c000d0c7625 */ /* 0x000fe200078e0204 */
[----:B------:R-:W-:Y:S01]  /*39a0*/  LOP3.LUT R0, R0, 0x7c, RZ, 0xfc, !PT ;  /* 0x0000007c00007812 */ /* 0x000fe200078efcff */
[----:B------:R4:W-:Y:S01]  /*39b0*/  @P2 STG.E.128 [R10.64], R52 ;  /* 0x000000340a002986 */ /* 0x0009e2000c101d0e */
[----:B------:R-:W-:-:S03]  /*39c0*/  ISETP.LT.AND P2, PT, R5, 0xe10, !P0 ;  /* 0x00000e100500780c */ /* 0x000fc60004741270 */
[----:B------:R4:W-:Y:S01]  /*39d0*/  @P1 STG.E.128 [R12.64], R20 ;  /* 0x000000140c001986 */ /* 0x0009e2000c101d0e */
[----:B------:R-:W-:Y:S01]  /*39e0*/  ISETP.LT.AND P1, PT, R3, 0xe10, !P0 ;  /* 0x00000e100300780c */ /* 0x000fe20004721270 */
[----:B--2---:R-:W-:Y:S01]  /*39f0*/  IMAD.WIDE R6, R15, R4, c[0x0][0x170] ;  /* 0x00005c000f067625 */ /* 0x004fe200078e0204 */
[----:B------:R-:W-:Y:S02]  /*3a00*/  ISETP.LT.AND P0, PT, R0, 0xe10, !P0 ;  /* 0x00000e100000780c */ /* 0x000fe40004701270 */
[C---:B------:R-:W-:Y:S02]  /*3a10*/  IADD3 R3, R103.reuse, 0x150000, RZ ;  /* 0x0015000067037810 */ /* 0x040fe40007ffe0ff */
[C---:B---3--:R-:W-:Y:S01]  /*3a20*/  IADD3 R9, R103.reuse, 0x138000, RZ ;  /* 0x0013800067097810 */ /* 0x048fe20007ffe0ff */
[----:B-1----:R1:W-:Y:S01]  /*3a30*/  @P6 STG.E.128 [R6.64], R24 ;  /* 0x0000001806006986 */ /* 0x0023e2000c101d0e */
[----:B------:R-:W-:-:S03]  /*3a40*/  IADD3 R15, R103, 0x15c000, RZ ;  /* 0x0015c000670f7810 */ /* 0x000fc60007ffe0ff */
[----:B------:R-:W-:Y:S01]  /*3a50*/  IMAD.WIDE R8, R9, R4, c[0x0][0x170] ;  /* 0x00005c0009087625 */ /* 0x000fe200078e0204 */
[----:B----4-:R-:W-:-:S03]  /*3a60*/  IADD3 R11, R103, 0x144000, RZ ;  /* 0x00144000670b7810 */ /* 0x010fc60007ffe0ff */
[-C--:B------:R-:W-:Y:S01]  /*3a70*/  IMAD.WIDE R14, R15, R4.reuse, c[0x0][0x170] ;  /* 0x00005c000f0e7625 */ /* 0x080fe200078e0204 */
[----:B------:R1:W-:Y:S03]  /*3a80*/  @P5 STG.E.128 [R8.64], R28 ;  /* 0x0000001c08005986 */ /* 0x0003e6000c101d0e */
[----:B------:R-:W-:-:S04]  /*3a90*/  IMAD.WIDE R10, R11, R4, c[0x0][0x170] ;  /* 0x00005c000b0a7625 */ /* 0x000fc800078e0204 */
[----:B------:R-:W-:Y:S01]  /*3aa0*/  IMAD.WIDE R12, R3, R4, c[0x0][0x170] ;  /* 0x00005c00030c7625 */ /* 0x000fe200078e0204 */
[----:B------:R1:W-:Y:S04]  /*3ab0*/  @P4 STG.E.128 [R10.64], R32 ;  /* 0x000000200a004986 */ /* 0x0003e8000c101d0e */
[----:B------:R1:W-:Y:S04]  /*3ac0*/  @P3 STG.E.128 [R12.64], R36 ;  /* 0x000000240c003986 */ /* 0x0003e8000c101d0e */
[----:B------:R1:W-:Y:S04]  /*3ad0*/  @P2 STG.E.128 [R14.64], R40 ;  /* 0x000000280e002986 */ /* 0x0003e8000c101d0e */
[----:B------:R1:W-:Y:S01]  /*3ae0*/  @P1 STG.E.128 [R16.64], R44 ;  /* 0x0000002c10001986 */ /* 0x0003e2000c101d0e */
[----:B------:R-:W-:Y:S05]  /*3af0*/  @!P0 EXIT ;  /* 0x000000000000894d */ /* 0x000fea0003800000 */
[----:B-1----:R-:W1:Y:S01]  /*3b00*/  LDS.128 R8, [R2+0x7000] ;  /* 0x0070000002087984 */ /* 0x002e620000000c00 */
[----:B------:R-:W-:-:S05]  /*3b10*/  IADD3 R5, R103, 0x174000, RZ ;  /* 0x0017400067057810 */ /* 0x000fca0007ffe0ff */
[----:B------:R-:W-:-:S05]  /*3b20*/  IMAD.WIDE R4, R5, R4, c[0x0][0x170] ;  /* 0x00005c0005047625 */ /* 0x000fca00078e0204 */
[----:B-1----:R-:W-:Y:S01]  /*3b30*/  STG.E.128 [R4.64], R8 ;  /* 0x0000000804007986 */ /* 0x002fe2000c101d0e */
[----:B------:R-:W-:Y:S05]  /*3b40*/  EXIT ;  /* 0x000000000000794d */ /* 0x000fea0003800000 */
.L_x_1:
[----:B------:R-:W-:-:S00]  /*3b50*/  BRA `(.L_x_1) ;  /* 0xfffffff000007947 */ /* 0x000fc0000383ffff */
[----:B------:R-:W-:-:S00]  /*3b60*/  NOP ;  /* 0x0000000000007918 */ /* 0x000fc00000000000 */
        /* <DEDUP_REMOVED lines=9> */
.L_x_2:


//--------------------- .nv.shared.triton_mm      --------------------------
	.section	.nv.shared.triton_mm,"aw",@nobits
	.sectionflags	@""
	.align	16
